	.target	sm_100a

	.elftype	@"ET_EXEC"


//--------------------- .note.nv.tkinfo           --------------------------
	.section	.note.nv.tkinfo,"",@"SHT_NOTE"
	.sectionflags	@"SHF_NOTE_NV_TKINFO"
	.tkinfo
        /*0018*/ 	.word	0x00000081
        /*0030*/ 	.string	""
        /*0030*/ 	.string	"ptxas-blackwell"
        /*0030*/ 	.string	"Cuda compilation tools, release 12.9, V12.9.86"
        /*0030*/ 	.string	"Build cuda_12.9.r12.9/compiler.36037853_0"
        /*0030*/ 	.string	"-v  -suppress-debug-info  -lineinfo  -arch sm_100a "



//--------------------- .note.nv.cuver            --------------------------
	.section	.note.nv.cuver,"",@"SHT_NOTE"
	.sectionflags	@"SHF_NOTE_NV_CUVER"
        /*0018*/ 	.short	0x0001
        /*001a*/ 	.short	0x0064
        /*001c*/ 	.short	0x0001
        /*001e*/ 	.short	0x0000
        /*0020*/ 	.short	0x0001
        /*0022*/ 	.short	0x0000


//--------------------- .nv.info                  --------------------------
	.section	.nv.info,"",@"SHT_CUDA_INFO"
	.align	4


	//----- nvinfo : EIATTR_REGCOUNT
	.align		4
        /*0000*/ 	.byte	0x04, 0x2f
        /*0002*/ 	.short	(.L_4 - .L_3)
	.align		4
.L_3:
        /*0004*/ 	.word	index@(gluon_mma)
        /*0008*/ 	.word	0x0000007a


	//----- nvinfo : EIATTR_FRAME_SIZE
	.align		4
.L_4:
        /*000c*/ 	.byte	0x04, 0x11
        /*000e*/ 	.short	(.L_6 - .L_5)
	.align		4
.L_5:
        /*0010*/ 	.word	index@($__internal_2_$__cuda_sm10x_tcgen05_guardrail_trap_unallocated_columns_being_dealloced)
        /*0014*/ 	.word	0x00000000


	//----- nvinfo : EIATTR_FRAME_SIZE
	.align		4
.L_6:
        /*0018*/ 	.byte	0x04, 0x11
        /*001a*/ 	.short	(.L_8 - .L_7)
	.align		4
.L_7:
        /*001c*/ 	.word	index@($__internal_1_$__cuda_sm10x_tcgen05_guardrail_trap_phase_invalid_during_alloc)
        /*0020*/ 	.word	0x00000000


	//----- nvinfo : EIATTR_FRAME_SIZE
	.align		4
.L_8:
        /*0024*/ 	.byte	0x04, 0x11
        /*0026*/ 	.short	(.L_10 - .L_9)
	.align		4
.L_9:
        /*0028*/ 	.word	index@($__internal_0_$__cuda_sm10x_tcgen05_guardrail_trap_col_being_dealloced_not_returned_by_alloc)
        /*002c*/ 	.word	0x00000000


	//----- nvinfo : EIATTR_FRAME_SIZE
	.align		4
.L_10:
        /*0030*/ 	.byte	0x04, 0x11
        /*0032*/ 	.short	(.L_12 - .L_11)
	.align		4
.L_11:
        /*0034*/ 	.word	index@(gluon_mma)
        /*0038*/ 	.word	0x00000000


	//----- nvinfo : EIATTR_MIN_STACK_SIZE
	.align		4
.L_12:
        /*003c*/ 	.byte	0x04, 0x12
        /*003e*/ 	.short	(.L_14 - .L_13)
	.align		4
.L_13:
        /*0040*/ 	.word	index@(gluon_mma)
        /*0044*/ 	.word	0x00000000
.L_14:


//--------------------- .nv.info.gluon_mma        --------------------------
	.section	.nv.info.gluon_mma,"",@"SHT_CUDA_INFO"
	.sectionflags	@""
	.align	4


	//----- nvinfo : EIATTR_CUDA_API_VERSION
	.align		4
        /*0000*/ 	.byte	0x04, 0x37
        /*0002*/ 	.short	(.L_16 - .L_15)
.L_15:
        /*0004*/ 	.word	0x00000081


	//----- nvinfo : EIATTR_KPARAM_INFO
	.align		4
.L_16:
        /*0008*/ 	.byte	0x04, 0x17
        /*000a*/ 	.short	(.L_18 - .L_17)
.L_17:
        /*000c*/ 	.word	0x00000000
        /*0010*/ 	.short	0x0004
        /*0012*/ 	.short	0x0020
        /*0014*/ 	.byte	0x00, 0xf4, 0x21, 0x00


	//----- nvinfo : EIATTR_KPARAM_INFO
	.align		4
.L_18:
        /*0018*/ 	.byte	0x04, 0x17
        /*001a*/ 	.short	(.L_20 - .L_19)
.L_19:
        /*001c*/ 	.word	0x00000000
        /*0020*/ 	.short	0x0003
        /*0022*/ 	.short	0x0018
        /*0024*/ 	.byte	0x00, 0xf4, 0x21, 0x00


	//----- nvinfo : EIATTR_KPARAM_INFO
	.align		4
.L_20:
        /*0028*/ 	.byte	0x04, 0x17
        /*002a*/ 	.short	(.L_22 - .L_21)
.L_21:
        /*002c*/ 	.word	0x00000000
        /*0030*/ 	.short	0x0002
        /*0032*/ 	.short	0x0010
        /*0034*/ 	.byte	0x00, 0xf4, 0x21, 0x00


	//----- nvinfo : EIATTR_KPARAM_INFO
	.align		4
.L_22:
        /*0038*/ 	.byte	0x04, 0x17
        /*003a*/ 	.short	(.L_24 - .L_23)
.L_23:
        /*003c*/ 	.word	0x00000000
        /*0040*/ 	.short	0x0001
        /*0042*/ 	.short	0x0008
        /*0044*/ 	.byte	0x00, 0xf4, 0x21, 0x00


	//----- nvinfo : EIATTR_KPARAM_INFO
	.align		4
.L_24:
        /*0048*/ 	.byte	0x04, 0x17
        /*004a*/ 	.short	(.L_26 - .L_25)
.L_25:
        /*004c*/ 	.word	0x00000000
        /*0050*/ 	.short	0x0000
        /*0052*/ 	.short	0x0000
        /*0054*/ 	.byte	0x00, 0xf4, 0x21, 0x00


	//----- nvinfo : EIATTR_AT_ENTRY_FRAGMENTS
	.align		4
.L_26:
        /*0058*/ 	.byte	0x04, 0x4f
        /*005a*/ 	.short	(.L_28 - .L_27)


	//   ....[0]....
.L_27:
        /*005c*/ 	.word	0x00000004


	//----- nvinfo : EIATTR_RESERVED_SMEM_USED
	.align		4
.L_28:
        /*0060*/ 	.byte	0x01, 0x41
	.zero		2


	//----- nvinfo : EIATTR_SPARSE_MMA_MASK
	.align		4
        /*0064*/ 	.byte	0x03, 0x50
        /*0066*/ 	.short	0x0000


	//----- nvinfo : EIATTR_TCGEN05_1CTA_USED
	.align		4
        /*0068*/ 	.byte	0x01, 0x51
	.zero		2


	//----- nvinfo : EIATTR_MAXREG_COUNT
	.align		4
        /*006c*/ 	.byte	0x03, 0x1b
        /*006e*/ 	.short	0x00ff


	//----- nvinfo : EIATTR_NUM_BARRIERS
	.align		4
        /*0070*/ 	.byte	0x02, 0x4c
        /*0072*/ 	.byte	0x01
	.zero		1


	//----- nvinfo : EIATTR_INT_WARP_WIDE_INSTR_OFFSETS
	.align		4
        /*0074*/ 	.byte	0x04, 0x31
        /*0076*/ 	.short	(.L_30 - .L_29)


	//   ....[0]....
.L_29:
        /*0078*/ 	.word	0x000012a0


	//   ....[1]....
        /*007c*/ 	.word	0x000012d0


	//   ....[2]....
        /*0080*/ 	.word	0x000016d0


	//   ....[3]....
        /*0084*/ 	.word	0x000016e0


	//   ....[4]....
        /*0088*/ 	.word	0x00002a80


	//   ....[5]....
        /*008c*/ 	.word	0x00002ad0


	//----- nvinfo : EIATTR_COOP_GROUP_MASK_REGIDS
	.align		4
.L_30:
        /*0090*/ 	.byte	0x04, 0x29
        /*0092*/ 	.short	(.L_32 - .L_31)


	//   ....[0]....
.L_31:
        /*0094*/ 	.word	0xffffffff


	//   ....[1]....
        /*0098*/ 	.word	0xffffffff


	//   ....[2]....
        /*009c*/ 	.word	0xffffffff


	//   ....[3]....
        /*00a0*/ 	.word	0xffffffff


	//----- nvinfo : EIATTR_COOP_GROUP_INSTR_OFFSETS
	.align		4
.L_32:
        /*00a4*/ 	.byte	0x04, 0x28
        /*00a6*/ 	.short	(.L_34 - .L_33)


	//   ....[0]....
.L_33:
        /*00a8*/ 	.word	0x00000050


	//   ....[1]....
        /*00ac*/ 	.word	0x00000310


	//   ....[2]....
        /*00b0*/ 	.word	0x00002910


	//   ....[3]....
        /*00b4*/ 	.word	0x00002b80


	//----- nvinfo : EIATTR_VRC_CTA_INIT_COUNT
	.align		4
.L_34:
        /*00b8*/ 	.byte	0x02, 0x4a
        /*00ba*/ 	.byte	0x80
	.zero		1


	//----- nvinfo : EIATTR_MBARRIER_INSTR_OFFSETS
	.align		4
        /*00bc*/ 	.byte	0x04, 0x39
        /*00be*/ 	.short	(.L_36 - .L_35)


	//   ....[0]....
.L_35:
        /*00c0*/ 	.word	0x000015a0
        /*00c4*/ 	.word	0x000000ff
        /*00c8*/ 	.word	0x00001800
        /*00cc*/ 	.short	0x0100
        /*00ce*/ 	.byte	0x0a
	.zero		1


	//   ....[1]....
        /*00d0*/ 	.word	0x00001750
        /*00d4*/ 	.word	0x000000ff
        /*00d8*/ 	.word	0x00001800
        /*00dc*/ 	.short	0x010a
        /*00de*/ 	.byte	0x0a
	.zero		1


	//   ....[2]....
        /*00e0*/ 	.word	0x000018c0
        /*00e4*/ 	.word	0x000000ff
        /*00e8*/ 	.word	0x00001800
        /*00ec*/ 	.short	0x0108
        /*00ee*/ 	.byte	0x0a
	.zero		1


	//   ....[3]....
        /*00f0*/ 	.word	0x00002ba0
        /*00f4*/ 	.word	0x000000ff
        /*00f8*/ 	.word	0x00001800
        /*00fc*/ 	.short	0x010a
        /*00fe*/ 	.byte	0x0a
	.zero		1


	//----- nvinfo : EIATTR_NUM_MBARRIERS
	.align		4
.L_36:
        /*0100*/ 	.byte	0x03, 0x38
        /*0102*/ 	.short	0x0001


	//----- nvinfo : EIATTR_EXIT_INSTR_OFFSETS
	.align		4
        /*0104*/ 	.byte	0x04, 0x1c
        /*0106*/ 	.short	(.L_38 - .L_37)


	//   ....[0]....
.L_37:
        /*0108*/ 	.word	0x00002b90


	//----- nvinfo : EIATTR_REQNTID
	.align		4
.L_38:
        /*010c*/ 	.byte	0x04, 0x10
        /*010e*/ 	.short	(.L_40 - .L_39)
.L_39:
        /*0110*/ 	.word	0x00000080
        /*0114*/ 	.word	0x00000001
        /*0118*/ 	.word	0x00000001


	//----- nvinfo : EIATTR_CRS_STACK_SIZE
	.align		4
.L_40:
        /*011c*/ 	.byte	0x04, 0x1e
        /*011e*/ 	.short	(.L_42 - .L_41)
.L_41:
        /*0120*/ 	.word	0x00000000


	//----- nvinfo : EIATTR_CBANK_PARAM_SIZE
	.align		4
.L_42:
        /*0124*/ 	.byte	0x03, 0x19
        /*0126*/ 	.short	0x0028


	//----- nvinfo : EIATTR_PARAM_CBANK
	.align		4
        /*0128*/ 	.byte	0x04, 0x0a
        /*012a*/ 	.short	(.L_44 - .L_43)
	.align		4
.L_43:
        /*012c*/ 	.word	index@(.nv.constant0.gluon_mma)
        /*0130*/ 	.short	0x0380
        /*0132*/ 	.short	0x0028


	//----- nvinfo : EIATTR_SW_WAR
	.align		4
.L_44:
        /*0134*/ 	.byte	0x04, 0x36
        /*0136*/ 	.short	(.L_46 - .L_45)
.L_45:
        /*0138*/ 	.word	0x00000008
.L_46:


//--------------------- .nv.compat                --------------------------
	.section	.nv.compat,"",@"SHT_CUDA_COMPAT_INFO"
	.align	4
        /*0000*/ 	.byte	0x02, 0x02, 0x02, 0x00, 0x02, 0x05, 0x05, 0x00, 0x02, 0x03, 0x00, 0x00, 0x02, 0x06, 0x01, 0x00


//--------------------- .nv.callgraph             --------------------------
	.section	.nv.callgraph,"",@"SHT_CUDA_CALLGRAPH"
	.align	4
	.sectionentsize	8
	.align		4
        /*0000*/ 	.word	0x00000000
	.align		4
        /*0004*/ 	.word	0xffffffff
	.align		4
        /*0008*/ 	.word	0x00000000
	.align		4
        /*000c*/ 	.word	0xfffffffe
	.align		4
        /*0010*/ 	.word	0x00000000
	.align		4
        /*0014*/ 	.word	0xfffffffd
	.align		4
        /*0018*/ 	.word	0x00000000
	.align		4
        /*001c*/ 	.word	0xfffffffc


//--------------------- .text.gluon_mma           --------------------------
	.section	.text.gluon_mma,"ax",@progbits
	.align	128
        .global         gluon_mma
        .type           gluon_mma,@function
        .size           gluon_mma,(.L_x_15 - gluon_mma)
        .other          gluon_mma,@"STO_CUDA_ENTRY STV_DEFAULT"
gluon_mma:
.text.gluon_mma:
[----:B------:R-:W0:Y:S01]  /*0000*/  LDC R1, c[0x0][0x37c] ;  /* 0x0000df00ff017b82 */ /* 0x000e220000000800 */
[----:B------:R-:W1:Y:S02]  /*0010*/  S2R R90, SR_TID.X ;  /* 0x00000000005a7919 */ /* 0x000e640000002100 */
[----:B-1----:R-:W-:-:S13]  /*0020*/  ISETP.GE.U32.AND P1, PT, R90, 0x20, PT ;  /* 0x000000205a00780c */ /* 0x002fda0003f26070 */
[----:B------:R-:W-:Y:S05]  /*0030*/  @P1 BRA `(.L_x_0) ;  /* 0x0000000000b81947 */ /* 0x000fea0003800000 */
[----:B------:R-:W1:Y:S01]  /*0040*/  S2UR UR6, SR_CgaCtaId ;  /* 0x00000000000679c3 */ /* 0x000e620000008800 */
[----:B------:R-:W-:Y:S01]  /*0050*/  NOP ;  /* 0x0000000000007918 */ /* 0x000fe20000000000 */
[----:B------:R-:W-:Y:S02]  /*0060*/  UMOV UR4, 0x40 ;  /* 0x0000004000047882 */ /* 0x000fe40000000000 */
[----:B-1----:R-:W-:-:S09]  /*0070*/  ULEA UR4, UR6, UR4, 0x18 ;  /* 0x0000000406047291 */ /* 0x002fd2000f8ec0ff */
[----:B------:R-:W1:Y:S01]  /*0080*/  LDS.U8 R0, [UR4] ;  /* 0x00000004ff007984 */ /* 0x000e620008000000 */
[----:B------:R-:W-:Y:S02]  /*0090*/  UMOV UR4, 0x400 ;  /* 0x0000040000047882 */ /* 0x000fe40000000000 */
[----:B------:R-:W-:Y:S01]  /*00a0*/  ULEA UR4, UR6, UR4, 0x18 ;  /* 0x0000000406047291 */ /* 0x000fe2000f8ec0ff */
[----:B-1----:R-:W-:-:S13]  /*00b0*/  ISETP.NE.AND P0, PT, R0, RZ, PT ;  /* 0x000000ff0000720c */ /* 0x002fda0003f05270 */
[----:B------:R-:W-:Y:S05]  /*00c0*/  @P0 BRA `(.L_x_1) ;  /* 0x00000000007c0947 */ /* 0x000fea0003800000 */
[----:B------:R-:W-:-:S13]  /*00d0*/  ELECT P0, URZ, PT ;  /* 0x0000000000ff782f */ /* 0x000fda0003800000 */
[----:B------:R-:W-:Y:S05]  /*00e0*/  @!P0 BRA `(.L_x_2) ;  /* 0x0000000000848947 */ /* 0x000fea0003800000 */
[----:B------:R-:W-:Y:S01]  /*00f0*/  UMOV UR5, 0x2 ;  /* 0x0000000200057882 */ /* 0x000fe20000000000 */
[----:B------:R-:W-:Y:S02]  /*0100*/  IMAD.MOV.U32 R4, RZ, RZ, 0x1 ;  /* 0x00000001ff047424 */ /* 0x000fe400078e00ff */
[----:B------:R-:W-:Y:S02]  /*0110*/  IMAD.MOV.U32 R5, RZ, RZ, 0x3 ;  /* 0x00000003ff057424 */ /* 0x000fe400078e00ff */
[----:B------:R-:W-:Y:S04]  /*0120*/  DEPBAR.LE SB1, 0x36 ;  /* 0x00009d800000791a */ /* 0x000fe80000000000 */
[----:B------:R-:W1:Y:S02]  /*0130*/  UTCATOMSWS.FIND_AND_SET.ALIGN UP0, UR5, UR5 ;  /* 0x00000005000575e3 */ /* 0x000e640008000800 */
[----:B-1----:R-:W-:-:S04]  /*0140*/  PLOP3.LUT P0, PT, PT, PT, UP0, 0x80, 0x8 ;  /* 0x000000000008781c */ /* 0x002fc80003f0f008 */
[----:B------:R-:W-:-:S04]  /*0150*/  SEL R0, RZ, 0xffffffff, !P0 ;  /* 0xffffffffff007807 */ /* 0x000fc80004000000 */
[----:B------:R-:W-:Y:S01]  /*0160*/  ISETP.NE.AND P0, PT, R0, RZ, PT ;  /* 0x000000ff0000720c */ /* 0x000fe20003f05270 */
[----:B------:R-:W-:-:S12]  /*0170*/  IMAD.U32 R0, RZ, RZ, UR5 ;  /* 0x00000005ff007e24 */ /* 0x000fd8000f8e00ff */
[----:B------:R-:W-:Y:S05]  /*0180*/  @P0 BRA `(.L_x_3) ;  /* 0x0000000000240947 */ /* 0x000fea0003800000 */
.L_x_4:
[----:B------:R-:W-:Y:S05]  /*0190*/  NANOSLEEP 0x64 ;  /* 0x000000640000795d */ /* 0x000fea0003800000 */
[----:B------:R-:W-:-:S05]  /*01a0*/  UMOV UR5, 0x2 ;  /* 0x0000000200057882 */ /* 0x000fca0000000000 */
[----:B------:R-:W-:Y:S04]  /*01b0*/  DEPBAR.LE SB1, 0x36 ;  /* 0x00009d800000791a */ /* 0x000fe80000000000 */
[----:B------:R-:W1:Y:S02]  /*01c0*/  UTCATOMSWS.FIND_AND_SET.ALIGN UP0, UR5, UR5 ;  /* 0x00000005000575e3 */ /* 0x000e640008000800 */
[----:B-1----:R-:W-:-:S04]  /*01d0*/  PLOP3.LUT P0, PT, PT, PT, UP0, 0x80, 0x8 ;  /* 0x000000000008781c */ /* 0x002fc80003f0f008 */
[----:B------:R-:W-:-:S04]  /*01e0*/  SEL R0, RZ, 0xffffffff, !P0 ;  /* 0xffffffffff007807 */ /* 0x000fc80004000000 */
[----:B------:R-:W-:Y:S01]  /*01f0*/  ISETP.NE.AND P0, PT, R0, RZ, PT ;  /* 0x000000ff0000720c */ /* 0x000fe20003f05270 */
[----:B------:R-:W-:-:S12]  /*0200*/  IMAD.U32 R0, RZ, RZ, UR5 ;  /* 0x00000005ff007e24 */ /* 0x000fd8000f8e00ff */
[----:B------:R-:W-:Y:S05]  /*0210*/  @!P0 BRA `(.L_x_4) ;  /* 0xfffffffc00dc8947 */ /* 0x000fea000383ffff */
.L_x_3:
[C---:B------:R-:W-:Y:S01]  /*0220*/  VIADD R3, R0.reuse, 0x10 ;  /* 0x0000001000037836 */ /* 0x040fe20000000000 */
[----:B------:R-:W-:Y:S01]  /*0230*/  UMOV UR5, 0x50 ;  /* 0x0000005000057882 */ /* 0x000fe20000000000 */
[----:B------:R-:W-:Y:S01]  /*0240*/  SHF.L.U32 R2, R5, R0, RZ ;  /* 0x0000000005027219 */ /* 0x000fe200000006ff */
[----:B------:R-:W-:Y:S01]  /*0250*/  ULEA UR5, UR6, UR5, 0x18 ;  /* 0x0000000506057291 */ /* 0x000fe2000f8ec0ff */
[----:B------:R-:W-:Y:S01]  /*0260*/  IMAD.SHL.U32 R0, R0, 0x20, RZ ;  /* 0x0000002000007824 */ /* 0x000fe200078e00ff */
[----:B------:R-:W-:-:S04]  /*0270*/  SHF.L.U32 R3, R4, R3, RZ ;  /* 0x0000000304037219 */ /* 0x000fc800000006ff */
[----:B------:R-:W-:-:S05]  /*0280*/  LOP3.LUT R2, R3, R2, RZ, 0xfc, !PT ;  /* 0x0000000203027212 */ /* 0x000fca00078efcff */
[----:B------:R1:W-:Y:S04]  /*0290*/  ATOMS.OR RZ, [UR5], R2 ;  /* 0x00000002ffff798c */ /* 0x0003e8000b000005 */
[----:B------:R1:W-:Y:S01]  /*02a0*/  STS [UR4], R0 ;  /* 0x00000000ff007988 */ /* 0x0003e20008000804 */
[----:B------:R-:W-:Y:S05]  /*02b0*/  BRA `(.L_x_2) ;  /* 0x0000000000107947 */ /* 0x000fea0003800000 */
.L_x_1:
[----:B------:R-:W-:Y:S01]  /*02c0*/  IMAD.MOV.U32 R0, RZ, RZ, -0x1 ;  /* 0xffffffffff007424 */ /* 0x000fe200078e00ff */
[----:B------:R-:W-:-:S04]  /*02d0*/  MOV R2, 0x300 ;  /* 0x0000030000027802 */ /* 0x000fc80000000f00 */
[----:B------:R1:W-:Y:S03]  /*02e0*/  STS [UR4], R0 ;  /* 0x00000000ff007988 */ /* 0x0003e60008000804 */
[----:B01----:R-:W-:Y:S05]  /*02f0*/  CALL.REL.NOINC `($__internal_1_$__cuda_sm10x_tcgen05_guardrail_trap_phase_invalid_during_alloc) ;  /* 0x0000002800407944 */ /* 0x003fea0003c00000 */
.L_x_2:
[----:B------:R-:W-:Y:S05]  /*0300*/  WARPSYNC.ALL ;  /* 0x0000000000007948 */ /* 0x000fea0003800000 */
[----:B------:R-:W-:Y:S01]  /*0310*/  NOP ;  /* 0x0000000000007918 */ /* 0x000fe20000000000 */
.L_x_0:
[----:B------:R-:W2:Y:S01]  /*0320*/  LDC.64 R4, c[0x0][0x380] ;  /* 0x0000e000ff047b82 */ /* 0x000ea20000000a00 */
[----:B------:R-:W-:Y:S01]  /*0330*/  SHF.R.U32.HI R85, RZ, 0x5, R90 ;  /* 0x00000005ff557819 */ /* 0x000fe2000001165a */
[----:B------:R-:W-:Y:S01]  /*0340*/  UMOV UR4, 0x400 ;  /* 0x0000040000047882 */ /* 0x000fe20000000000 */
[C---:B------:R-:W-:Y:S01]  /*0350*/  LOP3.LUT R91, R90.reuse, 0x60, RZ, 0xc0, !PT ;  /* 0x000000605a5b7812 */ /* 0x040fe200078ec0ff */
[----:B------:R-:W3:Y:S01]  /*0360*/  LDCU.64 UR12, c[0x0][0x358] ;  /* 0x00006b00ff0c77ac */ /* 0x000ee20008000a00 */
[----:B------:R-:W-:Y:S02]  /*0370*/  SGXT.U32 R85, R85, 0x2 ;  /* 0x000000025555781a */ /* 0x000fe40000000000 */
[----:B------:R-:W-:Y:S01]  /*0380*/  LOP3.LUT R93, R90, 0xf, RZ, 0xc0, !PT ;  /* 0x0000000f5a5d7812 */ /* 0x000fe200078ec0ff */
[----:B------:R-:W4:Y:S01]  /*0390*/  S2UR UR9, SR_CgaCtaId ;  /* 0x00000000000979c3 */ /* 0x000f220000008800 */
[C---:B------:R-:W-:Y:S02]  /*03a0*/  LOP3.LUT R100, R85.reuse, 0x10, RZ, 0xfc, !PT ;  /* 0x0000001055647812 */ /* 0x040fe400078efcff */
[----:B------:R-:W-:-:S02]  /*03b0*/  LOP3.LUT R95, R85, 0x24, RZ, 0xfc, !PT ;  /* 0x00000024555f7812 */ /* 0x000fc400078efcff */
[C---:B------:R-:W-:Y:S01]  /*03c0*/  LOP3.LUT R68, R85.reuse, 0x38, RZ, 0xfc, !PT ;  /* 0x0000003855447812 */ /* 0x040fe200078efcff */
[----:B------:R-:W-:Y:S01]  /*03d0*/  IMAD.SHL.U32 R22, R100, 0x10, RZ ;  /* 0x0000001064167824 */ /* 0x000fe200078e00ff */
[----:B------:R-:W-:Y:S01]  /*03e0*/  LOP3.LUT R73, R85, 0x4c, RZ, 0xfc, !PT ;  /* 0x0000004c55497812 */ /* 0x000fe200078efcff */
[----:B------:R-:W-:Y:S01]  /*03f0*/  IMAD.SHL.U32 R32, R95, 0x10, RZ ;  /* 0x000000105f207824 */ /* 0x000fe200078e00ff */
        /* <DEDUP_REMOVED lines=8> */
[-C--:B--2---:R-:W-:Y:S01]  /*0480*/  LEA R12, P4, R100, R4.reuse, 0x5 ;  /* 0x00000004640c7211 */ /* 0x084fe200078828ff */
[----:B------:R-:W-:Y:S01]  /*0490*/  IMAD.SHL.U32 R16, R103, 0x10, RZ ;  /* 0x0000001067107824 */ /* 0x000fe200078e00ff */
[----:B------:R-:W-:Y:S01]  /*04a0*/  IADD3 R66, P0, PT, R91, R4, RZ ;  /* 0x000000045b427210 */ /* 0x000fe20007f1e0ff */
[----:B------:R-:W-:Y:S01]  /*04b0*/  IMAD.SHL.U32 R18, R89, 0x10, RZ ;  /* 0x0000001059127824 */ /* 0x000fe200078e00ff */
[----:B------:R-:W-:-:S02]  /*04c0*/  LEA.HI.X R13, R22, R5, RZ, 0x1, P4 ;  /* 0x00000005160d7211 */ /* 0x000fc400020f0cff */
[-C--:B------:R-:W-:Y:S01]  /*04d0*/  LEA R22, P4, R95, R4.reuse, 0x5 ;  /* 0x000000045f167211 */ /* 0x080fe200078828ff */
[----:B----4-:R-:W-:Y:S01]  /*04e0*/  ULEA UR10, UR9, UR4, 0x18 ;  /* 0x00000004090a7291 */ /* 0x010fe2000f8ec0ff */
[----:B------:R-:W-:Y:S01]  /*04f0*/  IMAD.X R67, RZ, RZ, R5, P0 ;  /* 0x000000ffff437224 */ /* 0x000fe200000e0605 */
[-C--:B------:R-:W-:Y:S02]  /*0500*/  LEA R6, P0, R103, R4.reuse, 0x5 ;  /* 0x0000000467067211 */ /* 0x080fe400078028ff */
[-C--:B------:R-:W-:Y:S02]  /*0510*/  LEA.HI.X R23, R32, R5.reuse, RZ, 0x1, P4 ;  /* 0x0000000520177211 */ /* 0x080fe400020f0cff */
[C---:B------:R-:W-:Y:S02]  /*0520*/  LOP3.LUT R101, R85.reuse, 0xc, RZ, 0xfc, !PT ;  /* 0x0000000c55657812 */ /* 0x040fe400078efcff */
[C---:B------:R-:W-:Y:S02]  /*0530*/  LOP3.LUT R99, R85.reuse, 0x14, RZ, 0xfc, !PT ;  /* 0x0000001455637812 */ /* 0x040fe400078efcff */
[----:B------:R-:W-:Y:S01]  /*0540*/  LOP3.LUT R98, R85, 0x18, RZ, 0xfc, !PT ;  /* 0x0000001855627812 */ /* 0x000fe200078efcff */
[----:B------:R-:W-:Y:S01]  /*0550*/  IMAD.SHL.U32 R20, R101, 0x10, RZ ;  /* 0x0000001065147824 */ /* 0x000fe200078e00ff */
[----:B------:R-:W-:Y:S01]  /*0560*/  LEA R32, P4, R68, R4, 0x5 ;  /* 0x0000000444207211 */ /* 0x000fe200078828ff */
[----:B------:R-:W-:Y:S01]  /*0570*/  IMAD.SHL.U32 R24, R99, 0x10, RZ ;  /* 0x0000001063187824 */ /* 0x000fe200078e00ff */
[-C--:B------:R-:W-:Y:S01]  /*0580*/  LEA.HI.X R7, R16, R5.reuse, RZ, 0x1, P0 ;  /* 0x0000000510077211 */ /* 0x080fe200000f0cff */
[----:B------:R-:W-:Y:S01]  /*0590*/  IMAD.SHL.U32 R26, R98, 0x10, RZ ;  /* 0x00000010621a7824 */ /* 0x000fe200078e00ff */
[----:B------:R-:W-:-:S02]  /*05a0*/  LEA.HI.X R33, R42, R5, RZ, 0x1, P4 ;  /* 0x000000052a217211 */ /* 0x000fc400020f0cff */
[----:B------:R-:W-:Y:S01]  /*05b0*/  LOP3.LUT R97, R85, 0x1c, RZ, 0xfc, !PT ;  /* 0x0000001c55617812 */ /* 0x000fe200078efcff */
[----:B------:R-:W-:Y:S01]  /*05c0*/  IMAD.WIDE.U32 R6, R93, 0x2, R6 ;  /* 0x000000025d067825 */ /* 0x000fe200078e0006 */
[----:B------:R-:W-:Y:S01]  /*05d0*/  BAR.SYNC.DEFER_BLOCKING 0x0 ;  /* 0x0000000000007b1d */ /* 0x000fe20000010000 */
[-C--:B------:R-:W-:Y:S02]  /*05e0*/  LEA R42, P4, R73, R4.reuse, 0x5 ;  /* 0x00000004492a7211 */ /* 0x080fe400078828ff */
[C---:B------:R-:W-:Y:S02]  /*05f0*/  LOP3.LUT R96, R85.reuse, 0x20, RZ, 0xfc, !PT ;  /* 0x0000002055607812 */ /* 0x040fe400078efcff */
[----:B------:R-:W-:Y:S01]  /*0600*/  LOP3.LUT R94, R85, 0x28, RZ, 0xfc, !PT ;  /* 0x00000028555e7812 */ /* 0x000fe200078efcff */
[----:B------:R-:W-:Y:S01]  /*0610*/  IMAD.WIDE.U32 R22, R93, 0x2, R22 ;  /* 0x000000025d167825 */ /* 0x000fe200078e0016 */
[-C--:B------:R-:W-:Y:S02]  /*0620*/  LEA.HI.X R43, R52, R5.reuse, RZ, 0x1, P4 ;  /* 0x00000005342b7211 */ /* 0x080fe400020f0cff */
[-C--:B------:R-:W-:Y:S01]  /*0630*/  LEA R52, P4, R78, R4.reuse, 0x5 ;  /* 0x000000044e347211 */ /* 0x080fe200078828ff */
[----:B------:R-:W-:Y:S01]  /*0640*/  IMAD.SHL.U32 R28, R97, 0x10, RZ ;  /* 0x00000010611c7824 */ /* 0x000fe200078e00ff */
[----:B-1----:R-:W-:Y:S01]  /*0650*/  LOP3.LUT R0, R85, 0x2c, RZ, 0xfc, !PT ;  /* 0x0000002c55007812 */ /* 0x002fe200078efcff */
[----:B------:R-:W-:Y:S01]  /*0660*/  IMAD.SHL.U32 R30, R96, 0x10, RZ ;  /* 0x00000010601e7824 */ /* 0x000fe200078e00ff */
[----:B------:R-:W-:Y:S01]  /*0670*/  LEA.HI.X R53, R62, R5, RZ, 0x1, P4 ;  /* 0x000000053e357211 */ /* 0x000fe200020f0cff */
[----:B------:R-:W-:Y:S01]  /*0680*/  IMAD.SHL.U32 R34, R94, 0x10, RZ ;  /* 0x000000105e227824 */ /* 0x000fe200078e00ff */
[-C--:B------:R-:W-:Y:S01]  /*0690*/  LEA R62, P4, R83, R4.reuse, 0x5 ;  /* 0x00000004533e7211 */ /* 0x080fe200078828ff */
[----:B------:R-:W-:Y:S01]  /*06a0*/  IMAD.SHL.U32 R36, R0, 0x10, RZ ;  /* 0x0000001000247824 */ /* 0x000fe200078e00ff */
[----:B------:R-:W-:-:S02]  /*06b0*/  LEA R8, P6, R89, R4, 0x5 ;  /* 0x0000000459087211 */ /* 0x000fc400078c28ff */
[C---:B------:R-:W-:Y:S02]  /*06c0*/  LOP3.LUT R2, R85.reuse, 0x30, RZ, 0xfc, !PT ;  /* 0x0000003055027812 */ /* 0x040fe400078efcff */
[C---:B------:R-:W-:Y:S02]  /*06d0*/  LOP3.LUT R3, R85.reuse, 0x34, RZ, 0xfc, !PT ;  /* 0x0000003455037812 */ /* 0x040fe400078efcff */
[----:B------:R-:W-:Y:S01]  /*06e0*/  LOP3.LUT R69, R85, 0x3c, RZ, 0xfc, !PT ;  /* 0x0000003c55457812 */ /* 0x000fe200078efcff */
[----:B------:R-:W-:Y:S01]  /*06f0*/  IMAD.SHL.U32 R38, R2, 0x10, RZ ;  /* 0x0000001002267824 */ /* 0x000fe200078e00ff */
[----:B------:R-:W-:Y:S01]  /*0700*/  LEA.HI.X R63, R92, R5, RZ, 0x1, P4 ;  /* 0x000000055c3f7211 */ /* 0x000fe200020f0cff */
[----:B------:R-:W-:Y:S01]  /*0710*/  IMAD.SHL.U32 R40, R3, 0x10, RZ ;  /* 0x0000001003287824 */ /* 0x000fe200078e00ff */
[----:B------:R-:W1:Y:S01]  /*0720*/  LDS R92, [UR10] ;  /* 0x0000000aff5c7984 */ /* 0x000e620008000800 */
[-C--:B------:R-:W-:Y:S01]  /*0730*/  LEA R10, P5, R101, R4.reuse, 0x5 ;  /* 0x00000004650a7211 */ /* 0x080fe200078a28ff */
[----:B------:R-:W-:Y:S01]  /*0740*/  IMAD.SHL.U32 R44, R69, 0x10, RZ ;  /* 0x00000010452c7824 */ /* 0x000fe200078e00ff */
[-C--:B------:R-:W-:Y:S01]  /*0750*/  LEA R14, P3, R99, R4.reuse, 0x5 ;  /* 0x00000004630e7211 */ /* 0x080fe200078628ff */
[----:B------:R-:W-:Y:S01]  /*0760*/  BAR.SYNC.DEFER_BLOCKING 0x0 ;  /* 0x0000000000007b1d */ /* 0x000fe20000010000 */
[----:B------:R-:W-:-:S02]  /*0770*/  LEA R16, P2, R98, R4, 0x5 ;  /* 0x0000000462107211 */ /* 0x000fc400078428ff */
[C---:B------:R-:W-:Y:S02]  /*0780*/  LOP3.LUT R70, R85.reuse, 0x40, RZ, 0xfc, !PT ;  /* 0x0000004055467812 */ /* 0x040fe400078efcff */
[C---:B------:R-:W-:Y:S02]  /*0790*/  LOP3.LUT R71, R85.reuse, 0x44, RZ, 0xfc, !PT ;  /* 0x0000004455477812 */ /* 0x040fe400078efcff */
[----:B------:R-:W-:Y:S01]  /*07a0*/  LOP3.LUT R72, R85, 0x48, RZ, 0xfc, !PT ;  /* 0x0000004855487812 */ /* 0x000fe200078efcff */
[----:B------:R-:W-:Y:S01]  /*07b0*/  IMAD.SHL.U32 R46, R70, 0x10, RZ ;  /* 0x00000010462e7824 */ /* 0x000fe200078e00ff */
[-C--:B------:R-:W-:Y:S01]  /*07c0*/  LEA.HI.X R9, R18, R5.reuse, RZ, 0x1, P6 ;  /* 0x0000000512097211 */ /* 0x080fe200030f0cff */
[----:B------:R-:W-:Y:S01]  /*07d0*/  IMAD.SHL.U32 R48, R71, 0x10, RZ ;  /* 0x0000001047307824 */ /* 0x000fe200078e00ff */
[-C--:B------:R-:W-:Y:S01]  /*07e0*/  LEA.HI.X R11, R20, R5.reuse, RZ, 0x1, P5 ;  /* 0x00000005140b7211 */ /* 0x080fe200028f0cff */
[----:B------:R-:W-:Y:S01]  /*07f0*/  IMAD.SHL.U32 R50, R72, 0x10, RZ ;  /* 0x0000001048327824 */ /* 0x000fe200078e00ff */
[----:B------:R-:W-:Y:S01]  /*0800*/  LEA.HI.X R15, R24, R5, RZ, 0x1, P3 ;  /* 0x00000005180f7211 */ /* 0x000fe200018f0cff */
[----:B------:R-:W-:Y:S01]  /*0810*/  IMAD.WIDE.U32 R8, R93, 0x2, R8 ;  /* 0x000000025d087825 */ /* 0x000fe200078e0008 */
[----:B------:R-:W-:-:S02]  /*0820*/  LEA R18, P0, R97, R4, 0x5 ;  /* 0x0000000461127211 */ /* 0x000fc400078028ff */
[-C--:B------:R-:W-:Y:S01]  /*0830*/  LEA R20, P5, R96, R4.reuse, 0x5 ;  /* 0x0000000460147211 */ /* 0x080fe200078a28ff */
[----:B------:R-:W-:Y:S01]  /*0840*/  IMAD.WIDE.U32 R10, R93, 0x2, R10 ;  /* 0x000000025d0a7825 */ /* 0x000fe200078e000a */
[-C--:B------:R-:W-:Y:S02]  /*0850*/  LEA R24, P3, R94, R4.reuse, 0x5 ;  /* 0x000000045e187211 */ /* 0x080fe400078628ff */
[-C--:B------:R-:W-:Y:S02]  /*0860*/  LEA.HI.X R17, R26, R5.reuse, RZ, 0x1, P2 ;  /* 0x000000051a117211 */ /* 0x080fe400010f0cff */
[C---:B------:R-:W-:Y:S01]  /*0870*/  LOP3.LUT R74, R85.reuse, 0x50, RZ, 0xfc, !PT ;  /* 0x00000050554a7812 */ /* 0x040fe200078efcff */
[----:B---3--:R-:W5:Y:S01]  /*0880*/  LDG.E.U16 R6, desc[UR12][R6.64] ;  /* 0x0000000c06067981 */ /* 0x008f62000c1e1500 */
[----:B------:R-:W-:Y:S02]  /*0890*/  LEA R26, P2, R0, R4, 0x5 ;  /* 0x00000004001a7211 */ /* 0x000fe400078428ff */
[----:B------:R-:W-:Y:S01]  /*08a0*/  LOP3.LUT R75, R85, 0x54, RZ, 0xfc, !PT ;  /* 0x00000054554b7812 */ /* 0x000fe200078efcff */
[----:B------:R-:W-:Y:S01]  /*08b0*/  IMAD.SHL.U32 R54, R74, 0x10, RZ ;  /* 0x000000104a367824 */ /* 0x000fe200078e00ff */
[----:B------:R-:W-:-:S02]  /*08c0*/  LEA.HI.X R19, R28, R5, RZ, 0x1, P0 ;  /* 0x000000051c137211 */ /* 0x000fc400000f0cff */
[----:B------:R-:W-:Y:S01]  /*08d0*/  LOP3.LUT R76, R85, 0x58, RZ, 0xfc, !PT ;  /* 0x00000058554c7812 */ /* 0x000fe200078efcff */
[----:B------:R-:W-:Y:S01]  /*08e0*/  IMAD.SHL.U32 R56, R75, 0x10, RZ ;  /* 0x000000104b387824 */ /* 0x000fe200078e00ff */
[-C--:B------:R-:W-:Y:S01]  /*08f0*/  LEA.HI.X R21, R30, R5.reuse, RZ, 0x1, P5 ;  /* 0x000000051e157211 */ /* 0x080fe200028f0cff */
[----:B------:R2:W5:Y:S01]  /*0900*/  LDG.E.U16 R7, desc[UR12][R22.64] ;  /* 0x0000000c16077981 */ /* 0x000562000c1e1500 */
[----:B------:R-:W-:Y:S01]  /*0910*/  LEA.HI.X R25, R34, R5, RZ, 0x1, P3 ;  /* 0x0000000522197211 */ /* 0x000fe200018f0cff */
[----:B------:R-:W-:Y:S01]  /*0920*/  IMAD.SHL.U32 R58, R76, 0x10, RZ ;  /* 0x000000104c3a7824 */ /* 0x000fe200078e00ff */
[----:B------:R-:W-:Y:S02]  /*0930*/  LEA R28, P0, R2, R4, 0x5 ;  /* 0x00000004021c7211 */ /* 0x000fe400078028ff */
[C---:B------:R-:W-:Y:S02]  /*0940*/  LOP3.LUT R77, R85.reuse, 0x5c, RZ, 0xfc, !PT ;  /* 0x0000005c554d7812 */ /* 0x040fe400078efcff */
[----:B------:R-:W-:-:S02]  /*0950*/  LOP3.LUT R79, R85, 0x64, RZ, 0xfc, !PT ;  /* 0x00000064554f7812 */ /* 0x000fc400078efcff */
[----:B------:R-:W-:Y:S01]  /*0960*/  LOP3.LUT R80, R85, 0x68, RZ, 0xfc, !PT ;  /* 0x0000006855507812 */ /* 0x000fe200078efcff */
[----:B--2---:R-:W2:Y:S01]  /*0970*/  LDC.64 R22, c[0x0][0x388] ;  /* 0x0000e200ff167b82 */ /* 0x004ea20000000a00 */
[-C--:B------:R-:W-:Y:S01]  /*0980*/  LEA R30, P5, R3, R4.reuse, 0x5 ;  /* 0x00000004031e7211 */ /* 0x080fe200078a28ff */
[----:B------:R-:W-:Y:S01]  /*0990*/  IMAD.SHL.U32 R60, R77, 0x10, RZ ;  /* 0x000000104d3c7824 */ /* 0x000fe200078e00ff */
[-C--:B------:R-:W-:Y:S01]  /*09a0*/  LEA R34, P3, R69, R4.reuse, 0x5 ;  /* 0x0000000445227211 */ /* 0x080fe200078628ff */
[----:B------:R-:W-:Y:S01]  /*09b0*/  IMAD.SHL.U32 R64, R79, 0x10, RZ ;  /* 0x000000104f407824 */ /* 0x000fe200078e00ff */
[----:B------:R-:W-:Y:S01]  /*09c0*/  LEA.HI.X R27, R36, R5, RZ, 0x1, P2 ;  /* 0x00000005241b7211 */ /* 0x000fe200010f0cff */
[----:B------:R-:W-:Y:S01]  /*09d0*/  IMAD.SHL.U32 R106, R80, 0x10, RZ ;  /* 0x00000010506a7824 */ /* 0x000fe200078e00ff */
[----:B------:R-:W-:Y:S02]  /*09e0*/  LEA R36, P2, R70, R4, 0x5 ;  /* 0x0000000446247211 */ /* 0x000fe400078428ff */
[----:B------:R-:W-:-:S02]  /*09f0*/  LOP3.LUT R81, R85, 0x6c, RZ, 0xfc, !PT ;  /* 0x0000006c55517812 */ /* 0x000fc400078efcff */
[C---:B------:R-:W-:Y:S02]  /*0a00*/  LOP3.LUT R82, R85.reuse, 0x70, RZ, 0xfc, !PT ;  /* 0x0000007055527812 */ /* 0x040fe400078efcff */
[----:B------:R-:W-:Y:S01]  /*0a10*/  LOP3.LUT R84, R85, 0x78, RZ, 0xfc, !PT ;  /* 0x0000007855547812 */ /* 0x000fe200078efcff */
[----:B------:R-:W-:Y:S01]  /*0a20*/  IMAD.SHL.U32 R86, R81, 0x10, RZ ;  /* 0x0000001051567824 */ /* 0x000fe200078e00ff */
[-C--:B------:R-:W-:Y:S01]  /*0a30*/  LEA.HI.X R29, R38, R5.reuse, RZ, 0x1, P0 ;  /* 0x00000005261d7211 */ /* 0x080fe200000f0cff */
[----:B------:R-:W-:Y:S01]  /*0a40*/  IMAD.SHL.U32 R88, R82, 0x10, RZ ;  /* 0x0000001052587824 */ /* 0x000fe200078e00ff */
[-C--:B------:R-:W-:Y:S01]  /*0a50*/  LEA.HI.X R31, R40, R5.reuse, RZ, 0x1, P5 ;  /* 0x00000005281f7211 */ /* 0x080fe200028f0cff */
[----:B------:R-:W-:Y:S01]  /*0a60*/  IMAD.SHL.U32 R102, R84, 0x10, RZ ;  /* 0x0000001054667824 */ /* 0x000fe200078e00ff */
[-C--:B------:R-:W-:Y:S01]  /*0a70*/  LEA.HI.X R35, R44, R5.reuse, RZ, 0x1, P3 ;  /* 0x000000052c237211 */ /* 0x080fe200018f0cff */
[----:B------:R-:W-:Y:S01]  /*0a80*/  IMAD.WIDE.U32 R12, R93, 0x2, R12 ;  /* 0x000000025d0c7825 */ /* 0x000fe200078e000c */
[-C--:B------:R-:W-:Y:S01]  /*0a90*/  LEA R38, P0, R71, R4.reuse, 0x5 ;  /* 0x0000000447267211 */ /* 0x080fe200078028ff */
[----:B------:R-:W5:Y:S01]  /*0aa0*/  LDG.E.U16 R10, desc[UR12][R10.64] ;  /* 0x0000000c0a0a7981 */ /* 0x000f62000c1e1500 */
[-C--:B------:R-:W-:Y:S01]  /*0ab0*/  LEA R40, P5, R72, R4.reuse, 0x5 ;  /* 0x0000000448287211 */ /* 0x080fe200078a28ff */
[----:B------:R-:W-:Y:S01]  /*0ac0*/  IMAD.SHL.U32 R87, R103, 0x40, RZ ;  /* 0x0000004067577824 */ /* 0x000fe200078e00ff */
[-C--:B------:R-:W-:Y:S01]  /*0ad0*/  LEA R44, P3, R74, R4.reuse, 0x5 ;  /* 0x000000044a2c7211 */ /* 0x080fe200078628ff */
[----:B------:R-:W-:Y:S01]  /*0ae0*/  IMAD.WIDE.U32 R32, R93, 0x2, R32 ;  /* 0x000000025d207825 */ /* 0x000fe200078e0020 */
[-C--:B------:R-:W-:Y:S01]  /*0af0*/  LEA.HI.X R37, R46, R5.reuse, RZ, 0x1, P2 ;  /* 0x000000052e257211 */ /* 0x080fe200010f0cff */
[----:B------:R-:W5:Y:S01]  /*0b00*/  LDG.E.U16 R8, desc[UR12][R8.64] ;  /* 0x0000000c08087981 */ /* 0x000f62000c1e1500 */
[----:B------:R-:W-:Y:S01]  /*0b10*/  LEA R46, P2, R75, R4, 0x5 ;  /* 0x000000044b2e7211 */ /* 0x000fe200078428ff */
[----:B------:R-:W-:Y:S01]  /*0b20*/  IMAD.WIDE.U32 R66, R93, 0x2, R66 ;  /* 0x000000025d427825 */ /* 0x000fe200078e0042 */
[-C--:B------:R-:W-:Y:S01]  /*0b30*/  LEA.HI.X R39, R48, R5.reuse, RZ, 0x1, P0 ;  /* 0x0000000530277211 */ /* 0x080fe200000f0cff */
[----:B------:R-:W5:Y:S01]  /*0b40*/  LDG.E.U16 R12, desc[UR12][R12.64] ;  /* 0x0000000c0c0c7981 */ /* 0x000f62000c1e1500 */
[----:B------:R-:W-:-:S02]  /*0b50*/  LEA.HI.X R41, R50, R5, RZ, 0x1, P5 ;  /* 0x0000000532297211 */ /* 0x000fc400028f0cff */
[-C--:B------:R-:W-:Y:S02]  /*0b60*/  LEA.HI.X R45, R54, R5.reuse, RZ, 0x1, P3 ;  /* 0x00000005362d7211 */ /* 0x080fe400018f0cff */
[----:B------:R-:W-:Y:S01]  /*0b70*/  LOP3.LUT R85, R85, 0x7c, RZ, 0xfc, !PT ;  /* 0x0000007c55557812 */ /* 0x000fe200078efcff */
[----:B------:R-:W-:Y:S01]  /*0b80*/  IMAD.WIDE.U32 R34, R93, 0x2, R34 ;  /* 0x000000025d227825 */ /* 0x000fe200078e0022 */
[-C--:B------:R-:W-:Y:S01]  /*0b90*/  LEA R48, P0, R76, R4.reuse, 0x5 ;  /* 0x000000044c307211 */ /* 0x080fe200078028ff */
[----:B------:R-:W5:Y:S01]  /*0ba0*/  LDG.E.U16 R9, desc[UR12][R32.64] ;  /* 0x0000000c20097981 */ /* 0x000f62000c1e1500 */
[-C--:B------:R-:W-:Y:S01]  /*0bb0*/  LEA R50, P5, R77, R4.reuse, 0x5 ;  /* 0x000000044d327211 */ /* 0x080fe200078a28ff */
[----:B------:R-:W-:Y:S01]  /*0bc0*/  IMAD.SHL.U32 R104, R85, 0x10, RZ ;  /* 0x0000001055687824 */ /* 0x000fe200078e00ff */
[-C--:B------:R-:W-:Y:S01]  /*0bd0*/  LEA R54, P3, R79, R4.reuse, 0x5 ;  /* 0x000000044f367211 */ /* 0x080fe200078628ff */
[----:B------:R-:W-:Y:S01]  /*0be0*/  IMAD.WIDE.U32 R42, R93, 0x2, R42 ;  /* 0x000000025d2a7825 */ /* 0x000fe200078e002a */
[----:B------:R-:W-:Y:S01]  /*0bf0*/  LEA.HI.X R47, R56, R5, RZ, 0x1, P2 ;  /* 0x00000005382f7211 */ /* 0x000fe200010f0cff */
[----:B------:R2:W5:Y:S01]  /*0c00*/  LDG.E.U16 R11, desc[UR12][R34.64] ;  /* 0x0000000c220b7981 */ /* 0x000562000c1e1500 */
[----:B------:R-:W-:-:S02]  /*0c10*/  LEA R56, P2, R80, R4, 0x5 ;  /* 0x0000000450387211 */ /* 0x000fc400078428ff */
[-C--:B------:R-:W-:Y:S01]  /*0c20*/  LEA.HI.X R49, R58, R5.reuse, RZ, 0x1, P0 ;  /* 0x000000053a317211 */ /* 0x080fe200000f0cff */
[----:B------:R3:W5:Y:S01]  /*0c30*/  LDG.E.U16 R13, desc[UR12][R42.64] ;  /* 0x0000000c2a0d7981 */ /* 0x000762000c1e1500 */
[-C--:B------:R-:W-:Y:S02]  /*0c40*/  LEA.HI.X R51, R60, R5.reuse, RZ, 0x1, P5 ;  /* 0x000000053c337211 */ /* 0x080fe400028f0cff */
[-C--:B------:R-:W-:Y:S01]  /*0c50*/  LEA.HI.X R55, R64, R5.reuse, RZ, 0x1, P3 ;  /* 0x0000000540377211 */ /* 0x080fe200018f0cff */
[----:B------:R-:W-:Y:S01]  /*0c60*/  IMAD.WIDE.U32 R14, R93, 0x2, R14 ;  /* 0x000000025d0e7825 */ /* 0x000fe200078e000e */
[-C--:B------:R-:W-:Y:S01]  /*0c70*/  LEA R58, P0, R81, R4.reuse, 0x5 ;  /* 0x00000004513a7211 */ /* 0x080fe200078028ff */
[----:B------:R-:W5:Y:S01]  /*0c80*/  LDG.E.U16 R66, desc[UR12][R66.64] ;  /* 0x0000000c42427981 */ /* 0x000f62000c1e1500 */
[-C--:B------:R-:W-:Y:S02]  /*0c90*/  LEA R60, P5, R82, R4.reuse, 0x5 ;  /* 0x00000004523c7211 */ /* 0x080fe400078a28ff */
[-C--:B------:R-:W-:Y:S01]  /*0ca0*/  LEA R64, P3, R84, R4.reuse, 0x5 ;  /* 0x0000000454407211 */ /* 0x080fe200078628ff */
[----:B------:R-:W-:Y:S01]  /*0cb0*/  IMAD.WIDE.U32 R16, R93, 0x2, R16 ;  /* 0x000000025d107825 */ /* 0x000fe200078e0010 */
[----:B------:R-:W-:Y:S01]  /*0cc0*/  LEA.HI.X R57, R106, R5, RZ, 0x1, P2 ;  /* 0x000000056a397211 */ /* 0x000fe200010f0cff */
[----:B------:R-:W5:Y:S01]  /*0cd0*/  LDG.E.U16 R14, desc[UR12][R14.64] ;  /* 0x0000000c0e0e7981 */ /* 0x000f62000c1e1500 */
[----:B------:R-:W-:-:S02]  /*0ce0*/  LEA R4, P2, R85, R4, 0x5 ;  /* 0x0000000455047211 */ /* 0x000fc400078428ff */
[-C--:B------:R-:W-:Y:S01]  /*0cf0*/  LEA.HI.X R59, R86, R5.reuse, RZ, 0x1, P0 ;  /* 0x00000005563b7211 */ /* 0x080fe200000f0cff */
[----:B------:R-:W-:Y:S01]  /*0d00*/  IMAD.SHL.U32 R86, R91, 0x2, RZ ;  /* 0x000000025b567824 */ /* 0x000fe200078e00ff */
[-C--:B------:R-:W-:Y:S01]  /*0d10*/  LEA.HI.X R61, R88, R5.reuse, RZ, 0x1, P5 ;  /* 0x00000005583d7211 */ /* 0x080fe200028f0cff */
[----:B------:R-:W-:Y:S01]  /*0d20*/  IMAD.WIDE.U32 R18, R93, 0x2, R18 ;  /* 0x000000025d127825 */ /* 0x000fe200078e0012 */
[-C--:B------:R-:W-:Y:S01]  /*0d30*/  LEA.HI.X R65, R102, R5.reuse, RZ, 0x1, P3 ;  /* 0x0000000566417211 */ /* 0x080fe200018f0cff */
[----:B------:R-:W5:Y:S01]  /*0d40*/  LDG.E.U16 R16, desc[UR12][R16.64] ;  /* 0x0000000c10107981 */ /* 0x000f62000c1e1500 */
[----:B------:R-:W-:Y:S02]  /*0d50*/  LEA.HI.X R5, R104, R5, RZ, 0x1, P2 ;  /* 0x0000000568057211 */ /* 0x000fe400010f0cff */
[-C--:B--2---:R-:W-:Y:S01]  /*0d60*/  LEA R34, P0, R91, R22.reuse, 0x2 ;  /* 0x000000165b227211 */ /* 0x084fe200078010ff */
[C---:B------:R-:W-:Y:S01]  /*0d70*/  IMAD.SHL.U32 R88, R89.reuse, 0x40, RZ ;  /* 0x0000004059587824 */ /* 0x040fe200078e00ff */
[-C--:B------:R-:W-:Y:S01]  /*0d80*/  LEA R32, P2, R89, R22.reuse, 0x7 ;  /* 0x0000001659207211 */ /* 0x080fe200078438ff */
[----:B---3--:R-:W-:Y:S01]  /*0d90*/  IMAD.WIDE.U32 R42, R93, 0x2, R4 ;  /* 0x000000025d2a7825 */ /* 0x008fe200078e0004 */
[-C--:B------:R-:W-:Y:S01]  /*0da0*/  LEA.HI.X R35, R86, R23.reuse, RZ, 0x1, P0 ;  /* 0x0000001756237211 */ /* 0x080fe200000f0cff */
[----:B------:R-:W5:Y:S01]  /*0db0*/  LDG.E.U16 R18, desc[UR12][R18.64] ;  /* 0x0000000c12127981 */ /* 0x000f62000c1e1500 */
[----:B------:R-:W-:Y:S01]  /*0dc0*/  LOP3.LUT R102, R90, 0x1f, RZ, 0xc0, !PT ;  /* 0x0000001f5a667812 */ /* 0x000fe200078ec0ff */
[----:B------:R-:W-:Y:S01]  /*0dd0*/  IMAD.SHL.U32 R89, R101, 0x40, RZ ;  /* 0x0000004065597824 */ /* 0x000fe200078e00ff */
[-C--:B------:R-:W-:Y:S01]  /*0de0*/  LEA R4, P0, R103, R22.reuse, 0x7 ;  /* 0x0000001667047211 */ /* 0x080fe200078038ff */
[----:B------:R-:W-:Y:S01]  /*0df0*/  IMAD.WIDE.U32 R20, R93, 0x2, R20 ;  /* 0x000000025d147825 */ /* 0x000fe200078e0014 */
[----:B------:R-:W-:Y:S01]  /*0e00*/  LEA R22, P3, R101, R22, 0x7 ;  /* 0x0000001665167211 */ /* 0x000fe200078638ff */
[----:B------:R-:W5:Y:S01]  /*0e10*/  LDG.E.U16 R42, desc[UR12][R42.64] ;  /* 0x0000000c2a2a7981 */ /* 0x000f62000c1e1500 */
[-C--:B------:R-:W-:Y:S01]  /*0e20*/  LEA.HI.X R5, R87, R23.reuse, RZ, 0x1, P0 ;  /* 0x0000001757057211 */ /* 0x080fe200000f0cff */
[----:B------:R-:W-:Y:S01]  /*0e30*/  IMAD.WIDE.U32 R34, R102, 0x2, R34 ;  /* 0x0000000266227825 */ /* 0x000fe200078e0022 */
[-C--:B------:R-:W-:Y:S01]  /*0e40*/  LEA.HI.X R33, R88, R23.reuse, RZ, 0x1, P2 ;  /* 0x0000001758217211 */ /* 0x080fe200010f0cff */
[----:B------:R-:W5:Y:S01]  /*0e50*/  LDG.E.U16 R20, desc[UR12][R20.64] ;  /* 0x0000000c14147981 */ /* 0x000f62000c1e1500 */
[----:B------:R-:W-:Y:S01]  /*0e60*/  LEA.HI.X R23, R89, R23, RZ, 0x1, P3 ;  /* 0x0000001759177211 */ /* 0x000fe200018f0cff */
[----:B------:R-:W-:-:S02]  /*0e70*/  IMAD.WIDE.U32 R24, R93, 0x2, R24 ;  /* 0x000000025d187825 */ /* 0x000fc400078e0018 */
[----:B------:R-:W5:Y:S02]  /*0e80*/  LDG.E.U16 R15, desc[UR12][R34.64] ;  /* 0x0000000c220f7981 */ /* 0x000f64000c1e1500 */
[C---:B------:R-:W-:Y:S02]  /*0e90*/  IMAD.WIDE.U32 R26, R93.reuse, 0x2, R26 ;  /* 0x000000025d1a7825 */ /* 0x040fe400078e001a */
[----:B------:R2:W5:Y:S02]  /*0ea0*/  LDG.E.U16 R17, desc[UR12][R34.64+0x40] ;  /* 0x0000400c22117981 */ /* 0x000564000c1e1500 */
[----:B------:R-:W-:-:S04]  /*0eb0*/  IMAD.WIDE.U32 R28, R93, 0x2, R28 ;  /* 0x000000025d1c7825 */ /* 0x000fc800078e001c */
[C---:B------:R-:W-:Y:S01]  /*0ec0*/  IMAD.WIDE.U32 R52, R93.reuse, 0x2, R52 ;  /* 0x000000025d347825 */ /* 0x040fe200078e0034 */
[----:B------:R3:W5:Y:S03]  /*0ed0*/  LDG.E.U16 R24, desc[UR12][R24.64] ;  /* 0x0000000c18187981 */ /* 0x000766000c1e1500 */
[C---:B------:R-:W-:Y:S01]  /*0ee0*/  IMAD.WIDE.U32 R30, R93.reuse, 0x2, R30 ;  /* 0x000000025d1e7825 */ /* 0x040fe200078e001e */
[----:B--2---:R-:W-:Y:S01]  /*0ef0*/  SHF.R.U32.HI R34, RZ, 0x5, R90 ;  /* 0x00000005ff227819 */ /* 0x004fe2000001165a */
[----:B------:R3:W5:Y:S02]  /*0f00*/  LDG.E.U16 R26, desc[UR12][R26.64] ;  /* 0x0000000c1a1a7981 */ /* 0x000764000c1e1500 */
[----:B------:R-:W-:-:S04]  /*0f10*/  IMAD.WIDE.U32 R36, R93, 0x2, R36 ;  /* 0x000000025d247825 */ /* 0x000fc800078e0024 */
[C---:B------:R-:W-:Y:S01]  /*0f20*/  IMAD.WIDE.U32 R38, R93.reuse, 0x2, R38 ;  /* 0x000000025d267825 */ /* 0x040fe200078e0026 */
[----:B------:R3:W5:Y:S03]  /*0f30*/  LDG.E.U16 R28, desc[UR12][R28.64] ;  /* 0x0000000c1c1c7981 */ /* 0x000766000c1e1500 */
        /* <DEDUP_REMOVED lines=20> */
[----:B------:R-:W-:Y:S01]  /*1080*/  IMAD.WIDE.U32 R64, R93, 0x2, R64 ;  /* 0x000000025d407825 */ /* 0x000fe200078e0040 */
[----:B------:R3:W5:Y:S03]  /*1090*/  LDG.E.U16 R56, desc[UR12][R56.64] ;  /* 0x0000000c38387981 */ /* 0x000766000c1e1500 */
[C---:B------:R-:W-:Y:S01]  /*10a0*/  IMAD.WIDE.U32 R4, R102.reuse, 0x2, R4 ;  /* 0x0000000266047825 */ /* 0x040fe200078e0004 */
[----:B------:R3:W5:Y:S03]  /*10b0*/  LDG.E.U16 R58, desc[UR12][R58.64] ;  /* 0x0000000c3a3a7981 */ /* 0x000766000c1e1500 */
[C---:B------:R-:W-:Y:S01]  /*10c0*/  IMAD.WIDE.U32 R32, R102.reuse, 0x2, R32 ;  /* 0x0000000266207825 */ /* 0x040fe200078e0020 */
[----:B------:R3:W5:Y:S03]  /*10d0*/  LDG.E.U16 R60, desc[UR12][R60.64] ;  /* 0x0000000c3c3c7981 */ /* 0x000766000c1e1500 */
[----:B------:R-:W-:Y:S01]  /*10e0*/  IMAD.WIDE.U32 R22, R102, 0x2, R22 ;  /* 0x0000000266167825 */ /* 0x000fe200078e0016 */
[----:B------:R3:W5:Y:S01]  /*10f0*/  LDG.E.U16 R62, desc[UR12][R62.64] ;  /* 0x0000000c3e3e7981 */ /* 0x000762000c1e1500 */
[----:B------:R-:W-:-:S02]  /*1100*/  R2UR UR8, R34 ;  /* 0x00000000220872ca */ /* 0x000fc400000e0000 */
[----:B-1----:R-:W-:Y:S01]  /*1110*/  R2UR UR11, R92 ;  /* 0x000000005c0b72ca */ /* 0x002fe200000e0000 */
[----:B------:R3:W5:Y:S01]  /*1120*/  LDG.E.U16 R64, desc[UR12][R64.64] ;  /* 0x0000000c40407981 */ /* 0x000762000c1e1500 */
[----:B------:R-:W-:-:S03]  /*1130*/  IMAD R93, R93, 0x2, R91 ;  /* 0x000000025d5d7824 */ /* 0x000fc600078e025b */
[----:B------:R3:W5:Y:S04]  /*1140*/  LDG.E.U16 R19, desc[UR12][R4.64] ;  /* 0x0000000c04137981 */ /* 0x000768000c1e1500 */
[----:B------:R3:W5:Y:S04]  /*1150*/  LDG.E.U16 R21, desc[UR12][R4.64+0x40] ;  /* 0x0000400c04157981 */ /* 0x000768000c1e1500 */
[----:B------:R3:W5:Y:S04]  /*1160*/  LDG.E.U16 R25, desc[UR12][R32.64] ;  /* 0x0000000c20197981 */ /* 0x000768000c1e1500 */
[----:B------:R3:W5:Y:S04]  /*1170*/  LDG.E.U16 R27, desc[UR12][R32.64+0x40] ;  /* 0x0000400c201b7981 */ /* 0x000768000c1e1500 */
[----:B------:R3:W5:Y:S04]  /*1180*/  LDG.E.U16 R29, desc[UR12][R22.64] ;  /* 0x0000000c161d7981 */ /* 0x000768000c1e1500 */
[----:B------:R3:W5:Y:S01]  /*1190*/  LDG.E.U16 R31, desc[UR12][R22.64+0x40] ;  /* 0x0000400c161f7981 */ /* 0x000762000c1e1500 */
[----:B------:R-:W-:Y:S05]  /*11a0*/  @P1 BRA `(.L_x_5) ;  /* 0x0000000000181947 */ /* 0x000fea0003800000 */
[----:B------:R-:W-:Y:S01]  /*11b0*/  ELECT P0, URZ, PT ;  /* 0x0000000000ff782f */ /* 0x000fe20003800000 */
[----:B---3--:R-:W-:Y:S01]  /*11c0*/  IMAD.MOV.U32 R4, RZ, RZ, 0x1 ;  /* 0x00000001ff047424 */ /* 0x008fe200078e00ff */
[----:B------:R-:W-:Y:S01]  /*11d0*/  UMOV UR4, 0x40 ;  /* 0x0000004000047882 */ /* 0x000fe20000000000 */
[----:B------:R-:W-:Y:S01]  /*11e0*/  UVIRTCOUNT.DEALLOC.SMPOOL 0x80 ;  /* 0x000000800000784c */ /* 0x000fe20000000000 */
[----:B------:R-:W-:-:S09]  /*11f0*/  ULEA UR4, UR9, UR4, 0x18 ;  /* 0x0000000409047291 */ /* 0x000fd2000f8ec0ff */
[----:B------:R1:W-:Y:S03]  /*1200*/  @P0 STS.U8 [UR4], R4 ;  /* 0x00000004ff000988 */ /* 0x0003e60008000004 */
.L_x_5:
[C---:B------:R-:W-:Y:S01]  /*1210*/  LOP3.LUT P2, RZ, R90.reuse, 0x7f, RZ, 0xc0, !PT ;  /* 0x0000007f5aff7812 */ /* 0x040fe2000784c0ff */
[----:B-----5:R2:W-:Y:S01]  /*1220*/  STS.U16 [R93+UR10+0x700], R9 ;  /* 0x000700095d007988 */ /* 0x0205e2000800040a */
[----:B------:R-:W-:Y:S01]  /*1230*/  UMOV UR4, 0x1 ;  /* 0x0000000100047882 */ /* 0x000fe20000000000 */
[----:B---3--:R-:W-:Y:S02]  /*1240*/  LOP3.LUT R5, R93, 0x10, RZ, 0x3c, !PT ;  /* 0x000000105d057812 */ /* 0x008fe400078e3cff */
[----:B------:R-:W-:Y:S01]  /*1250*/  SHF.R.U32.HI R92, RZ, 0x1, R91 ;  /* 0x00000001ff5c7819 */ /* 0x000fe2000001165b */
[----:B------:R-:W-:Y:S01]  /*1260*/  STS.U16 [R93+UR10+0x100], R8 ;  /* 0x000100085d007988 */ /* 0x000fe2000800040a */
[----:B-1----:R-:W-:-:S03]  /*1270*/  LOP3.LUT R4, R90, 0x7f, RZ, 0xc0, !PT ;  /* 0x0000007f5a047812 */ /* 0x002fc600078ec0ff */
[----:B------:R-:W-:Y:S01]  /*1280*/  STS.U16 [R93+UR10+0x200], R12 ;  /* 0x0002000c5d007988 */ /* 0x000fe2000800040a */
[----:B--2---:R-:W-:Y:S02]  /*1290*/  IMAD R9, R91, 0x2, R102 ;  /* 0x000000025b097824 */ /* 0x004fe400078e0266 */
[----:B------:R-:W-:Y:S01]  /*12a0*/  VOTEU.ALL UP0, P2 ;  /* 0x0000000000ff7886 */ /* 0x000fe20001000000 */
[----:B------:R-:W-:Y:S01]  /*12b0*/  STS.U16 [R93+UR10+0x300], R16 ;  /* 0x000300105d007988 */ /* 0x000fe2000800040a */
[----:B------:R-:W-:Y:S01]  /*12c0*/  IMAD.SHL.U32 R9, R9, 0x2, RZ ;  /* 0x0000000209097824 */ /* 0x000fe200078e00ff */
[----:B------:R-:W-:Y:S02]  /*12d0*/  VOTEU.ALL UP1, P2 ;  /* 0x0000000000ff7886 */ /* 0x000fe40001020000 */
[----:B------:R-:W-:-:S04]  /*12e0*/  @!UP0 UIADD3 UR4, UPT, UPT, -UR4, 0x100000, URZ ;  /* 0x0010000004048890 */ /* 0x000fc8000fffe1ff */
[----:B------:R-:W-:Y:S02]  /*12f0*/  @!UP0 USHF.L.U32 UR5, UR4, 0xb, URZ ;  /* 0x0000000b04058899 */ /* 0x000fe400080006ff */
[----:B------:R-:W-:Y:S01]  /*1300*/  @!UP0 USHF.L.U32 UR4, UR4, 0x1, URZ ;  /* 0x0000000104048899 */ /* 0x000fe200080006ff */
[----:B------:R-:W-:Y:S01]  /*1310*/  STS.U16 [R93+UR10+0x400], R20 ;  /* 0x000400145d007988 */ /* 0x000fe2000800040a */
[----:B------:R-:W-:-:S03]  /*1320*/  UISETP.NE.U32.AND UP0, UPT, UR8, URZ, UPT ;  /* 0x000000ff0800728c */ /* 0x000fc6000bf05070 */
[----:B------:R-:W-:Y:S04]  /*1330*/  STS.U16 [R93+UR10+0x500], R24 ;  /* 0x000500185d007988 */ /* 0x000fe8000800040a */
        /* <DEDUP_REMOVED lines=9> */
[----:B------:R-:W-:Y:S04]  /*13d0*/  STS.U16 [R93+UR10], R66 ;  /* 0x000000425d007988 */ /* 0x000fe8000800040a */
[----:B------:R1:W-:Y:S04]  /*13e0*/  STS.U16 [R5+UR10+0x80], R6 ;  /* 0x0000800605007988 */ /* 0x0003e8000800040a */
[----:B------:R2:W-:Y:S04]  /*13f0*/  STS.U16 [R5+UR10+0x180], R10 ;  /* 0x0001800a05007988 */ /* 0x0005e8000800040a */
[----:B------:R2:W-:Y:S01]  /*1400*/  STS.U16 [R5+UR10+0x280], R14 ;  /* 0x0002800e05007988 */ /* 0x0005e2000800040a */
[----:B-1----:R-:W-:-:S03]  /*1410*/  LOP3.LUT R6, R9, R92, RZ, 0x3c, !PT ;  /* 0x0000005c09067212 */ /* 0x002fc600078e3cff */
[----:B------:R2:W-:Y:S04]  /*1420*/  STS.U16 [R5+UR10+0x380], R18 ;  /* 0x0003801205007988 */ /* 0x0005e8000800040a */
        /* <DEDUP_REMOVED lines=19> */
[----:B------:R2:W-:Y:S01]  /*1560*/  STS.U16 [R6+UR10+0x1600], R31 ;  /* 0x0016001f06007988 */ /* 0x0005e2000800040a */
[----:B------:R1:W-:Y:S06]  /*1570*/  MEMBAR.ALL.CTA ;  /* 0x0000000000007992 */ /* 0x0003ec0000008000 */
[----:B-1----:R-:W-:Y:S04]  /*1580*/  FENCE.VIEW.ASYNC.S ;  /* 0x00000000000073c6 */ /* 0x002fe80000000000 */
[----:B------:R-:W1:Y:S02]  /*1590*/  FENCE.VIEW.ASYNC.S ;  /* 0x00000000000073c6 */ /* 0x000e640000000000 */
[----:B-1----:R2:W1:Y:S02]  /*15a0*/  @!UP1 SYNCS.EXCH.64 URZ, [UR10+0x1800], UR4 ;  /* 0x001800040aff95b2 */ /* 0x0024640008000100 */
[----:B-1----:R-:W-:Y:S06]  /*15b0*/  BAR.SYNC.DEFER_BLOCKING 0x0 ;  /* 0x0000000000007b1d */ /* 0x002fec0000010000 */
[----:B--2---:R-:W-:Y:S05]  /*15c0*/  BRA.U UP0, `(.L_x_6) ;  /* 0x00000001002c7547 */ /* 0x004fea000b800000 */
[----:B------:R-:W-:Y:S02]  /*15d0*/  UIADD3 UR4, UPT, UPT, UR10, 0x1000, URZ ;  /* 0x000010000a047890 */ /* 0x000fe4000fffe0ff */
[----:B------:R-:W-:Y:S02]  /*15e0*/  USHF.R.U32.HI UR5, URZ, 0x4, UR10 ;  /* 0x00000004ff057899 */ /* 0x000fe4000801160a */
[----:B------:R-:W-:Y:S02]  /*15f0*/  USHF.R.U32.HI UR6, URZ, 0x4, UR4 ;  /* 0x00000004ff067899 */ /* 0x000fe40008011604 */
[----:B------:R-:W-:Y:S02]  /*1600*/  USGXT.U32 UR4, UR5, 0xe ;  /* 0x0000000e0504789a */ /* 0x000fe40008000000 */
[----:B------:R-:W-:Y:S01]  /*1610*/  USGXT.U32 UR6, UR6, 0xe ;  /* 0x0000000e0606789a */ /* 0x000fe20008000000 */
[----:B------:R-:W-:Y:S01]  /*1620*/  UMOV UR14, 0x0 ;  /* 0x00000000000e7882 */ /* 0x000fe20000000000 */
[----:B------:R-:W-:Y:S01]  /*1630*/  UMOV UR15, 0x8110010 ;  /* 0x08110010000f7882 */ /* 0x000fe20000000000 */
[----:B------:R-:W-:Y:S01]  /*1640*/  UMOV UR5, 0xc0004010 ;  /* 0xc000401000057882 */ /* 0x000fe20000000000 */
[----:B------:R-:W-:-:S05]  /*1650*/  UMOV UR7, 0x40004040 ;  /* 0x4000404000077882 */ /* 0x000fca0000000000 */
[----:B------:R1:W-:Y:S01]  /*1660*/  UTCHMMA gdesc[UR4], gdesc[UR6], tmem[UR11], tmem[UR14], idesc[UR15], !UPT ;  /* 0x00ff0e06040075ea */ /* 0x0003e2000f80000b */
[----:B------:R-:W-:Y:S02]  /*1670*/  NOP ;  /* 0x0000000000007918 */ /* 0x000fe40000000000 */
.L_x_6:
[----:B------:R-:W-:Y:S02]  /*1680*/  ELECT P0, URZ, PT ;  /* 0x0000000000ff782f */ /* 0x000fe40003800000 */
[----:B------:R-:W-:Y:S01]  /*1690*/  SHF.R.S32.HI R101, RZ, 0x3, R90 ;  /* 0x00000003ff657819 */ /* 0x000fe2000001145a */
[----:B-1----:R-:W-:Y:S01]  /*16a0*/  UIADD3 UR4, UPT, UPT, UR10, 0x1800, URZ ;  /* 0x000018000a047890 */ /* 0x002fe2000fffe0ff */
[----:B------:R-:W-:Y:S01]  /*16b0*/  ISETP.LT.U32.AND P0, PT, R4, 0x20, P0 ;  /* 0x000000200400780c */ /* 0x000fe20000701070 */
[----:B------:R-:W-:-:S12]  /*16c0*/  UMOV UR5, URZ ;  /* 0x000000ff00057c82 */ /* 0x000fd80008000000 */
[----:B------:R-:W-:Y:S01]  /*16d0*/  VOTEU.ANY UP0, P0 ;  /* 0x0000000000ff7886 */ /* 0x000fe20000000100 */
[----:B------:R-:W-:-:S04]  /*16e0*/  VOTEU.ANY UP1, P0 ;  /* 0x0000000000ff7886 */ /* 0x000fc80000020100 */
[----:B------:R-:W-:Y:S01]  /*16f0*/  @UP0 UMOV UR5, UR4 ;  /* 0x0000000400050c82 */ /* 0x000fe20008000000 */
[----:B------:R-:W-:Y:S01]  /*1700*/  USHF.L.U32 UR4, UR8, 0x15, URZ ;  /* 0x0000001508047899 */ /* 0x000fe200080006ff */
[----:B------:R1:W-:Y:S01]  /*1710*/  @UP1 UTCBAR [UR5], URZ ;  /* 0x000000ff050013e9 */ /* 0x0003e200080000ff */
[----:B------:R-:W-:Y:S02]  /*1720*/  BAR.SYNC.DEFER_BLOCKING 0x0 ;  /* 0x0000000000007b1d */ /* 0x000fe40000010000 */
[----:B------:R-:W-:-:S04]  /*1730*/  ULOP3.LUT UR4, UR4, 0x600000, URZ, 0xc0, !UPT ;  /* 0x0060000004047892 */ /* 0x000fc8000f8ec0ff */
[----:B------:R-:W-:Y:S01]  /*1740*/  UIADD3 UR4, UPT, UPT, UR11, UR4, URZ ;  /* 0x000000040b047290 */ /* 0x000fe2000fffe0ff */
[----:B------:R-:W2:Y:S02]  /*1750*/  SYNCS.PHASECHK.TRANS64.TRYWAIT P0, [UR10+0x1800], RZ ;  /* 0x001800ffff0075a7 */ /* 0x000ea4000800110a */
[----:B-12---:R-:W-:Y:S09]  /*1760*/  @!P0 BRA `(.L_x_7) ;  /* 0x00000014000c8947 */ /* 0x006ff20003800000 */
.L_x_11:
[----:B------:R-:W-:Y:S01]  /*1770*/  BAR.SYNC.DEFER_BLOCKING 0x0 ;  /* 0x0000000000007b1d */ /* 0x000fe20000010000 */
[C---:B------:R-:W-:Y:S01]  /*1780*/  LOP3.LUT R104, R90.reuse, 0x7, RZ, 0xc0, !PT ;  /* 0x000000075a687812 */ /* 0x040fe200078ec0ff */
[----:B------:R-:W-:Y:S01]  /*1790*/  IMAD.SHL.U32 R93, R90, 0x10, RZ ;  /* 0x000000105a5d7824 */ /* 0x000fe200078e00ff */
[----:B------:R-:W-:Y:S01]  /*17a0*/  SGXT R101, R101, 0x1 ;  /* 0x000000016565781a */ /* 0x000fe20000000200 */
[----:B------:R-:W-:Y:S02]  /*17b0*/  IMAD.SHL.U32 R111, R86, 0x4, RZ ;  /* 0x00000004566f7824 */ /* 0x000fe400078e00ff */
[----:B------:R-:W-:Y:S01]  /*17c0*/  IMAD R91, R91, 0x4, R104 ;  /* 0x000000045b5b7824 */ /* 0x000fe200078e0268 */
[----:B------:R-:W-:Y:S01]  /*17d0*/  LOP3.LUT R101, R92, 0x2040, R101, 0xf8, !PT ;  /* 0x000020405c657812 */ /* 0x000fe200078ef865 */
[----:B------:R-:W1:Y:S01]  /*17e0*/  LDTM.x64 R4, tmem[UR4] ;  /* 0x00000004000479ee */ /* 0x000e620008340000 */
[----:B------:R-:W-:Y:S01]  /*17f0*/  LOP3.LUT R93, R93, 0x7f0, RZ, 0xc0, !PT ;  /* 0x000007f05d5d7812 */ /* 0x000fe200078ec0ff */
[----:B------:R-:W-:Y:S01]  /*1800*/  IMAD.SHL.U32 R92, R91, 0x10, RZ ;  /* 0x000000105b5c7824 */ /* 0x000fe200078e00ff */
[----:B------:R-:W2:Y:S01]  /*1810*/  LDCU.64 UR4, c[0x0][0x390] ;  /* 0x00007200ff0477ac */ /* 0x000ea20008000a00 */
[----:B------:R-:W-:-:S02]  /*1820*/  IMAD.SHL.U32 R91, R90, 0x8, RZ ;  /* 0x000000085a5b7824 */ /* 0x000fc400078e00ff */
[----:B------:R-:W-:Y:S01]  /*1830*/  IMAD R90, R104, 0x800, R93 ;  /* 0x00000800685a7824 */ /* 0x000fe200078e025d */
[----:B------:R-:W-:Y:S01]  /*1840*/  LOP3.LUT R101, R101, R92, RZ, 0x3c, !PT ;  /* 0x0000005c65657212 */ /* 0x000fe200078e3cff */
[----:B------:R-:W-:Y:S01]  /*1850*/  IMAD.SHL.U32 R86, R100, 0x40, RZ ;  /* 0x0000004064567824 */ /* 0x000fe200078e00ff */
[----:B------:R-:W-:Y:S01]  /*1860*/  LOP3.LUT R92, R91, 0x80, RZ, 0xc0, !PT ;  /* 0x000000805b5c7812 */ /* 0x000fe200078ec0ff */
[----:B------:R-:W-:Y:S01]  /*1870*/  IMAD.SHL.U32 R102, R102, 0x4, RZ ;  /* 0x0000000466667824 */ /* 0x000fe200078e00ff */
[----:B------:R-:W-:Y:S01]  /*1880*/  LOP3.LUT R91, R90, 0x10, RZ, 0x3c, !PT ;  /* 0x000000105a5b7812 */ /* 0x000fe200078e3cff */
[----:B------:R-:W-:Y:S01]  /*1890*/  IMAD.SHL.U32 R108, R76, 0x40, RZ ;  /* 0x000000404c6c7824 */ /* 0x000fe200078e00ff */
[----:B------:R-:W-:Y:S02]  /*18a0*/  IADD3 R92, PT, PT, R101, UR10, R92 ;  /* 0x0000000a655c7c10 */ /* 0x000fe4000fffe05c */
[C---:B------:R-:W-:Y:S01]  /*18b0*/  LOP3.LUT R93, R90.reuse, 0x20, RZ, 0x3c, !PT ;  /* 0x000000205a5d7812 */ /* 0x040fe200078e3cff */
[----:B------:R-:W1:Y:S01]  /*18c0*/  @!P2 SYNCS.CCTL.IV [UR10+0x1800] ;  /* 0x00180000ff00a9b1 */ /* 0x000e62000800000a */
[----:B------:R-:W-:Y:S01]  /*18d0*/  NOP ;  /* 0x0000000000007918 */ /* 0x000fe20000000000 */
[----:B-1----:R-:W-:Y:S01]  /*18e0*/  BAR.SYNC.DEFER_BLOCKING 0x0 ;  /* 0x0000000000007b1d */ /* 0x002fe20000010000 */
[----:B------:R-:W-:-:S02]  /*18f0*/  LOP3.LUT R101, R90, 0x30, RZ, 0x3c, !PT ;  /* 0x000000305a657812 */ /* 0x000fc400078e3cff */
[C---:B------:R-:W-:Y:S02]  /*1900*/  LOP3.LUT R103, R90.reuse, 0x40, RZ, 0x3c, !PT ;  /* 0x000000405a677812 */ /* 0x040fe400078e3cff */
[C---:B------:R-:W-:Y:S02]  /*1910*/  LOP3.LUT R104, R90.reuse, 0x50, RZ, 0x3c, !PT ;  /* 0x000000505a687812 */ /* 0x040fe400078e3cff */
[C---:B------:R-:W-:Y:S02]  /*1920*/  LOP3.LUT R105, R90.reuse, 0x60, RZ, 0x3c, !PT ;  /* 0x000000605a697812 */ /* 0x040fe400078e3cff */
[----:B------:R-:W-:Y:S02]  /*1930*/  LOP3.LUT R106, R90, 0x70, RZ, 0x3c, !PT ;  /* 0x000000705a6a7812 */ /* 0x000fe400078e3cff */
[----:B--2---:R-:W-:Y:S01]  /*1940*/  LEA R109, P0, R100, UR4, 0x8 ;  /* 0x00000004646d7c11 */ /* 0x004fe2000f8040ff */
[----:B------:R-:W-:Y:S04]  /*1950*/  STS.128 [R90+UR10], R4 ;  /* 0x000000045a007988 */ /* 0x000fe80008000c0a */
[----:B------:R-:W-:Y:S04]  /*1960*/  STS.128 [R91+UR10], R8 ;  /* 0x000000085b007988 */ /* 0x000fe80008000c0a */
[----:B------:R-:W-:Y:S04]  /*1970*/  STS.128 [R93+UR10], R12 ;  /* 0x0000000c5d007988 */ /* 0x000fe80008000c0a */
[----:B------:R-:W-:Y:S04]  /*1980*/  STS.128 [R101+UR10], R16 ;  /* 0x0000001065007988 */ /* 0x000fe80008000c0a */
[----:B------:R-:W-:Y:S04]  /*1990*/  STS.128 [R103+UR10], R20 ;  /* 0x0000001467007988 */ /* 0x000fe80008000c0a */
[----:B------:R-:W-:Y:S04]  /*19a0*/  STS.128 [R104+UR10], R24 ;  /* 0x0000001868007988 */ /* 0x000fe80008000c0a */
[----:B------:R-:W-:Y:S04]  /*19b0*/  STS.128 [R105+UR10], R28 ;  /* 0x0000001c69007988 */ /* 0x000fe80008000c0a */
[----:B------:R-:W-:Y:S01]  /*19c0*/  STS.128 [R106+UR10], R32 ;  /* 0x000000206a007988 */ /* 0x000fe20008000c0a */
[----:B------:R-:W-:Y:S06]  /*19d0*/  BAR.SYNC.DEFER_BLOCKING 0x0 ;  /* 0x0000000000007b1d */ /* 0x000fec0000010000 */
[----:B------:R-:W1:Y:S04]  /*19e0*/  LDSM.16.M88.4 R4, [R92] ;  /* 0x000000005c04783b */ /* 0x000e680000000200 */
[----:B------:R-:W-:Y:S04]  /*19f0*/  LDSM.16.M88.4 R8, [R92+0x100] ;  /* 0x000100005c08783b */ /* 0x000fe80000000200 */
[----:B------:R-:W-:Y:S04]  /*1a00*/  LDSM.16.M88.4 R12, [R92+0x200] ;  /* 0x000200005c0c783b */ /* 0x000fe80000000200 */
[----:B------:R-:W-:Y:S04]  /*1a10*/  LDSM.16.M88.4 R16, [R92+0x300] ;  /* 0x000300005c10783b */ /* 0x000fe80000000200 */
[----:B------:R-:W-:Y:S04]  /*1a20*/  LDSM.16.M88.4 R20, [R92+0x400] ;  /* 0x000400005c14783b */ /* 0x000fe80000000200 */
[----:B------:R-:W-:Y:S04]  /*1a30*/  LDSM.16.M88.4 R24, [R92+0x500] ;  /* 0x000500005c18783b */ /* 0x000fe80000000200 */
[----:B------:R-:W-:Y:S04]  /*1a40*/  LDSM.16.M88.4 R28, [R92+0x600] ;  /* 0x000600005c1c783b */ /* 0x000fe80000000200 */
[----:B------:R-:W-:Y:S01]  /*1a50*/  LDSM.16.M88.4 R32, [R92+0x700] ;  /* 0x000700005c20783b */ /* 0x000fe20000000200 */
[----:B------:R-:W-:Y:S06]  /*1a60*/  BAR.SYNC.DEFER_BLOCKING 0x0 ;  /* 0x0000000000007b1d */ /* 0x000fec0000010000 */
[----:B------:R2:W-:Y:S04]  /*1a70*/  STS.128 [R90+UR10], R36 ;  /* 0x000000245a007988 */ /* 0x0005e80008000c0a */
[----:B------:R3:W-:Y:S04]  /*1a80*/  STS.128 [R91+UR10], R40 ;  /* 0x000000285b007988 */ /* 0x0007e80008000c0a */
[----:B------:R4:W-:Y:S04]  /*1a90*/  STS.128 [R93+UR10], R44 ;  /* 0x0000002c5d007988 */ /* 0x0009e80008000c0a */
[----:B------:R5:W-:Y:S04]  /*1aa0*/  STS.128 [R101+UR10], R48 ;  /* 0x0000003065007988 */ /* 0x000be80008000c0a */
[----:B------:R-:W-:Y:S01]  /*1ab0*/  STS.128 [R103+UR10], R52 ;  /* 0x0000003467007988 */ /* 0x000fe20008000c0a */
[C---:B--2---:R-:W-:Y:S01]  /*1ac0*/  IMAD.SHL.U32 R38, R98.reuse, 0x40, RZ ;  /* 0x0000004062267824 */ /* 0x044fe200078e00ff */
[----:B------:R-:W-:Y:S01]  /*1ad0*/  LEA R98, P4, R98, UR4, 0x8 ;  /* 0x0000000462627c11 */ /* 0x000fe2000f8840ff */
[----:B------:R-:W-:Y:S01]  /*1ae0*/  IMAD.SHL.U32 R37, R99, 0x40, RZ ;  /* 0x0000004063257824 */ /* 0x000fe200078e00ff */
[----:B------:R-:W-:Y:S01]  /*1af0*/  STS.128 [R104+UR10], R56 ;  /* 0x0000003868007988 */ /* 0x000fe20008000c0a */
[C---:B---3--:R-:W-:Y:S01]  /*1b00*/  IMAD.SHL.U32 R40, R97.reuse, 0x40, RZ ;  /* 0x0000004061287824 */ /* 0x048fe200078e00ff */
[----:B------:R-:W-:Y:S01]  /*1b10*/  LEA R97, P6, R97, UR4, 0x8 ;  /* 0x0000000461617c11 */ /* 0x000fe2000f8c40ff */
[C---:B------:R-:W-:Y:S01]  /*1b20*/  IMAD.SHL.U32 R41, R96.reuse, 0x40, RZ ;  /* 0x0000004060297824 */ /* 0x040fe200078e00ff */
[----:B------:R2:W-:Y:S01]  /*1b30*/  STS.128 [R105+UR10], R60 ;  /* 0x0000003c69007988 */ /* 0x0005e20008000c0a */
[----:B------:R-:W-:Y:S01]  /*1b40*/  LEA R96, P2, R96, UR4, 0x8 ;  /* 0x0000000460607c11 */ /* 0x000fe2000f8440ff */
[C---:B------:R-:W-:Y:S01]  /*1b50*/  IMAD.SHL.U32 R42, R95.reuse, 0x40, RZ ;  /* 0x000000405f2a7824 */ /* 0x040fe200078e00ff */
[----:B------:R-:W-:Y:S01]  /*1b60*/  LEA.HI.X R38, R38, UR5, RZ, 0x2, P4 ;  /* 0x0000000526267c11 */ /* 0x000fe2000a0f14ff */
[----:B------:R-:W-:Y:S01]  /*1b70*/  IMAD.SHL.U32 R43, R94, 0x40, RZ ;  /* 0x000000405e2b7824 */ /* 0x000fe200078e00ff */
[----:B------:R-:W-:Y:S01]  /*1b80*/  LEA R95, P3, R95, UR4, 0x8 ;  /* 0x000000045f5f7c11 */ /* 0x000fe2000f8640ff */
[----:B----4-:R-:W-:Y:S01]  /*1b90*/  IMAD.SHL.U32 R45, R2, 0x40, RZ ;  /* 0x00000040022d7824 */ /* 0x010fe200078e00ff */
[----:B------:R-:W-:Y:S01]  /*1ba0*/  LEA.HI.X R36, R86, UR5, RZ, 0x2, P0 ;  /* 0x0000000556247c11 */ /* 0x000fe200080f14ff */
[----:B------:R-:W-:Y:S01]  /*1bb0*/  IMAD.SHL.U32 R44, R0, 0x40, RZ ;  /* 0x00000040002c7824 */ /* 0x000fe200078e00ff */
[----:B------:R-:W-:Y:S01]  /*1bc0*/  LEA R39, P4, R2, UR4, 0x8 ;  /* 0x0000000402277c11 */ /* 0x000fe2000f8840ff */
[----:B------:R-:W-:Y:S01]  /*1bd0*/  IMAD.SHL.U32 R46, R3, 0x40, RZ ;  /* 0x00000040032e7824 */ /* 0x000fe200078e00ff */
[----:B------:R-:W-:Y:S01]  /*1be0*/  LEA R94, P0, R94, UR4, 0x8 ;  /* 0x000000045e5e7c11 */ /* 0x000fe2000f8040ff */
[----:B------:R-:W-:Y:S01]  /*1bf0*/  IMAD.SHL.U32 R47, R68, 0x40, RZ ;  /* 0x00000040442f7824 */ /* 0x000fe200078e00ff */
[----:B------:R-:W-:Y:S01]  /*1c00*/  LEA.HI.X R2, R40, UR5, RZ, 0x2, P6 ;  /* 0x0000000528027c11 */ /* 0x000fe2000b0f14ff */
[----:B-----5:R-:W-:Y:S01]  /*1c10*/  IMAD.SHL.U32 R48, R69, 0x40, RZ ;  /* 0x0000004045307824 */ /* 0x020fe200078e00ff */
[----:B------:R-:W-:Y:S01]  /*1c20*/  LEA R40, P6, R3, UR4, 0x8 ;  /* 0x0000000403287c11 */ /* 0x000fe2000f8c40ff */
[----:B------:R-:W-:Y:S01]  /*1c30*/  IMAD.SHL.U32 R49, R71, 0x40, RZ ;  /* 0x0000004047317824 */ /* 0x000fe200078e00ff */
[----:B--2---:R-:W-:Y:S01]  /*1c40*/  LEA R60, P5, R99, UR4, 0x8 ;  /* 0x00000004633c7c11 */ /* 0x004fe2000f8a40ff */
[----:B------:R-:W-:Y:S01]  /*1c50*/  IMAD.SHL.U32 R50, R72, 0x40, RZ ;  /* 0x0000004048327824 */ /* 0x000fe200078e00ff */
[----:B------:R-:W-:Y:S01]  /*1c60*/  LEA.HI.X R3, R41, UR5, RZ, 0x2, P2 ;  /* 0x0000000529037c11 */ /* 0x000fe200090f14ff */
[----:B------:R-:W-:Y:S01]  /*1c70*/  IMAD.SHL.U32 R51, R73, 0x40, RZ ;  /* 0x0000004049337824 */ /* 0x000fe200078e00ff */
[----:B------:R-:W-:Y:S01]  /*1c80*/  LEA.HI.X R37, R37, UR5, RZ, 0x2, P5 ;  /* 0x0000000525257c11 */ /* 0x000fe2000a8f14ff */
[----:B------:R-:W-:Y:S01]  /*1c90*/  IMAD.SHL.U32 R52, R74, 0x40, RZ ;  /* 0x000000404a347824 */ /* 0x000fe200078e00ff */
[----:B------:R-:W-:Y:S01]  /*1ca0*/  LEA R0, P5, R0, UR4, 0x8 ;  /* 0x0000000400007c11 */ /* 0x000fe2000f8a40ff */
        /* <DEDUP_REMOVED lines=12> */
[----:B------:R2:W-:Y:S01]  /*1d70*/  STS.128 [R106+UR10], R64 ;  /* 0x000000406a007988 */ /* 0x0005e20008000c0a */
[----:B------:R-:W-:Y:S01]  /*1d80*/  LEA.HI.X R44, R45, UR5, RZ, 0x2, P4 ;  /* 0x000000052d2c7c11 */ /* 0x000fe2000a0f14ff */
[----:B------:R-:W-:Y:S01]  /*1d90*/  IMAD.SHL.U32 R104, R82, 0x40, RZ ;  /* 0x0000004052687824 */ /* 0x000fe200078e00ff */
[----:B------:R-:W-:Y:S01]  /*1da0*/  BAR.SYNC.DEFER_BLOCKING 0x0 ;  /* 0x0000000000007b1d */ /* 0x000fe20000010000 */
[----:B------:R-:W-:Y:S01]  /*1db0*/  LEA R72, P4, R72, UR4, 0x8 ;  /* 0x0000000448487c11 */ /* 0x000fe2000f8840ff */
[----:B------:R-:W-:Y:S01]  /*1dc0*/  IMAD.SHL.U32 R101, R81, 0x40, RZ ;  /* 0x0000004051657824 */ /* 0x000fe200078e00ff */
[----:B------:R-:W-:-:S02]  /*1dd0*/  LEA.HI.X R45, R46, UR5, RZ, 0x2, P6 ;  /* 0x000000052e2d7c11 */ /* 0x000fc4000b0f14ff */
[----:B------:R-:W-:Y:S02]  /*1de0*/  LEA R73, P6, R73, UR4, 0x8 ;  /* 0x0000000449497c11 */ /* 0x000fe4000f8c40ff */
[----:B------:R-:W-:Y:S02]  /*1df0*/  LEA.HI.X R46, R47, UR5, RZ, 0x2, P2 ;  /* 0x000000052f2e7c11 */ /* 0x000fe400090f14ff */
[----:B------:R-:W-:Y:S02]  /*1e00*/  LEA.HI.X R47, R48, UR5, RZ, 0x2, P3 ;  /* 0x00000005302f7c11 */ /* 0x000fe400098f14ff */
[----:B------:R-:W-:Y:S01]  /*1e10*/  LEA.HI.X R48, R49, UR5, RZ, 0x2, P5 ;  /* 0x0000000531307c11 */ /* 0x000fe2000a8f14ff */
[----:B--2---:R-:W-:Y:S01]  /*1e20*/  IMAD.SHL.U32 R106, R75, 0x40, RZ ;  /* 0x000000404b6a7824 */ /* 0x004fe200078e00ff */
[----:B------:R-:W-:Y:S02]  /*1e30*/  LEA R74, P2, R74, UR4, 0x8 ;  /* 0x000000044a4a7c11 */ /* 0x000fe4000f8440ff */
[----:B------:R-:W-:-:S02]  /*1e40*/  LEA.HI.X R49, R50, UR5, RZ, 0x2, P4 ;  /* 0x0000000532317c11 */ /* 0x000fc4000a0f14ff */
[----:B------:R-:W-:Y:S02]  /*1e50*/  LEA.HI.X R50, R51, UR5, RZ, 0x2, P6 ;  /* 0x0000000533327c11 */ /* 0x000fe4000b0f14ff */
[----:B------:R-:W-:Y:S02]  /*1e60*/  LEA R77, P5, R77, UR4, 0x8 ;  /* 0x000000044d4d7c11 */ /* 0x000fe4000f8a40ff */
[----:B------:R-:W-:Y:S02]  /*1e70*/  LEA R78, P4, R78, UR4, 0x8 ;  /* 0x000000044e4e7c11 */ /* 0x000fe4000f8840ff */
[----:B------:R-:W-:Y:S02]  /*1e80*/  LEA R79, P6, R79, UR4, 0x8 ;  /* 0x000000044f4f7c11 */ /* 0x000fe4000f8c40ff */
[----:B------:R-:W-:Y:S02]  /*1e90*/  LEA.HI.X R51, R52, UR5, RZ, 0x2, P2 ;  /* 0x0000000534337c11 */ /* 0x000fe400090f14ff */
[----:B------:R-:W-:-:S02]  /*1ea0*/  LEA R70, P0, R70, UR4, 0x8 ;  /* 0x0000000446467c11 */ /* 0x000fc4000f8040ff */
[----:B------:R-:W-:Y:S02]  /*1eb0*/  LEA R107, P2, R80, UR4, 0x8 ;  /* 0x00000004506b7c11 */ /* 0x000fe4000f8440ff */
[----:B------:R-:W-:Y:S02]  /*1ec0*/  LEA.HI.X R80, R53, UR5, RZ, 0x2, P5 ;  /* 0x0000000535507c11 */ /* 0x000fe4000a8f14ff */
[----:B------:R-:W-:Y:S02]  /*1ed0*/  LEA.HI.X R90, R90, UR5, RZ, 0x2, P4 ;  /* 0x000000055a5a7c11 */ /* 0x000fe4000a0f14ff */
[----:B------:R-:W-:Y:S02]  /*1ee0*/  LEA.HI.X R91, R91, UR5, RZ, 0x2, P6 ;  /* 0x000000055b5b7c11 */ /* 0x000fe4000b0f14ff */
[----:B------:R-:W-:Y:S02]  /*1ef0*/  LEA R83, P5, R83, UR4, 0x8 ;  /* 0x0000000453537c11 */ /* 0x000fe4000f8a40ff */
[----:B------:R-:W-:-:S02]  /*1f00*/  IADD3 R54, P4, P6, R102, UR4, R111 ;  /* 0x0000000466367c10 */ /* 0x000fc4000fe9e06f */
[----:B------:R-:W-:Y:S02]  /*1f10*/  LEA.HI.X R86, R86, UR5, RZ, 0x2, P0 ;  /* 0x0000000556567c11 */ /* 0x000fe400080f14ff */
[----:B------:R-:W-:Y:S02]  /*1f20*/  LEA R76, P0, R76, UR4, 0x8 ;  /* 0x000000044c4c7c11 */ /* 0x000fe4000f8040ff */
[----:B------:R-:W-:Y:S02]  /*1f30*/  LEA.HI.X R105, R105, UR5, RZ, 0x2, P5 ;  /* 0x0000000569697c11 */ /* 0x000fe4000a8f14ff */
[----:B------:R-:W-:Y:S02]  /*1f40*/  IADD3.X R55, PT, PT, RZ, UR5, RZ, P4, P6 ;  /* 0x00000005ff377c10 */ /* 0x000fe4000a7ec4ff */
[----:B------:R-:W-:Y:S02]  /*1f50*/  LEA R57, P5, R87, UR4, 0x2 ;  /* 0x0000000457397c11 */ /* 0x000fe4000f8a10ff */
[----:B------:R-:W-:Y:S01]  /*1f60*/  LEA R59, P6, R88, UR4, 0x2 ;  /* 0x00000004583b7c11 */ /* 0x000fe2000f8c10ff */
[----:B-1----:R-:W-:Y:S01]  /*1f70*/  STG.E desc[UR12][R54.64], R4 ;  /* 0x0000000436007986 */ /* 0x002fe2000c10190c */
[----:B------:R-:W-:-:S02]  /*1f80*/  LEA R63, P4, R89, UR4, 0x2 ;  /* 0x00000004593f7c11 */ /* 0x000fc4000f8810ff */
[----:B------:R-:W-:Y:S02]  /*1f90*/  LEA.HI.X R108, R108, UR5, RZ, 0x2, P0 ;  /* 0x000000056c6c7c11 */ /* 0x000fe400080f14ff */
[----:B------:R-:W-:Y:S02]  /*1fa0*/  LEA R82, P0, R82, UR4, 0x8 ;  /* 0x0000000452527c11 */ /* 0x000fe4000f8040ff */
[----:B------:R-:W-:Y:S02]  /*1fb0*/  LEA.HI.X R87, R87, UR5, RZ, 0x2, P5 ;  /* 0x0000000557577c11 */ /* 0x000fe4000a8f14ff */
[----:B------:R-:W-:Y:S02]  /*1fc0*/  LEA.HI.X R88, R88, UR5, RZ, 0x2, P6 ;  /* 0x0000000558587c11 */ /* 0x000fe4000b0f14ff */
[----:B------:R-:W-:Y:S02]  /*1fd0*/  LEA.HI.X R89, R89, UR5, RZ, 0x2, P4 ;  /* 0x0000000559597c11 */ /* 0x000fe4000a0f14ff */
[----:B------:R-:W-:-:S02]  /*1fe0*/  IADD3 R56, P5, PT, R102, R57, RZ ;  /* 0x0000003966387210 */ /* 0x000fc40007fbe0ff */
[C---:B------:R-:W-:Y:S02]  /*1ff0*/  IADD3 R58, P6, PT, R102.reuse, R59, RZ ;  /* 0x0000003b663a7210 */ /* 0x040fe40007fde0ff */
[----:B------:R-:W-:Y:S01]  /*2000*/  IADD3 R62, P4, PT, R102, R63, RZ ;  /* 0x0000003f663e7210 */ /* 0x000fe20007f9e0ff */
[----:B------:R-:W-:Y:S01]  /*2010*/  IMAD.X R57, RZ, RZ, R87, P5 ;  /* 0x000000ffff397224 */ /* 0x000fe200028e0657 */
[----:B------:R-:W-:Y:S01]  /*2020*/  LEA.HI.X R104, R104, UR5, RZ, 0x2, P0 ;  /* 0x0000000568687c11 */ /* 0x000fe200080f14ff */
[----:B------:R-:W-:Y:S01]  /*2030*/  IMAD.X R59, RZ, RZ, R88, P6 ;  /* 0x000000ffff3b7224 */ /* 0x000fe200030e0658 */
[C---:B------:R-:W-:Y:S01]  /*2040*/  IADD3 R52, P0, PT, R102.reuse, R109, RZ ;  /* 0x0000006d66347210 */ /* 0x040fe20007f1e0ff */
[----:B------:R-:W-:Y:S01]  /*2050*/  IMAD.X R63, RZ, RZ, R89, P4 ;  /* 0x000000ffff3f7224 */ /* 0x000fe200020e0659 */
[C---:B------:R-:W-:Y:S02]  /*2060*/  IADD3 R60, P6, PT, R102.reuse, R60, RZ ;  /* 0x0000003c663c7210 */ /* 0x040fe40007fde0ff */
[C---:B------:R-:W-:Y:S01]  /*2070*/  IADD3 R98, P5, PT, R102.reuse, R98, RZ ;  /* 0x0000006266627210 */ /* 0x040fe20007fbe0ff */
[----:B------:R-:W-:Y:S01]  /*2080*/  IMAD.X R53, RZ, RZ, R36, P0 ;  /* 0x000000ffff357224 */ /* 0x000fe200000e0624 */
        /* <DEDUP_REMOVED lines=12> */
[----:B------:R-:W1:Y:S01]  /*2150*/  LDSM.16.M88.4 R36, [R92] ;  /* 0x000000005c24783b */ /* 0x000e620000000200 */
[----:B------:R-:W-:Y:S01]  /*2160*/  IMAD.X R3, RZ, RZ, R43, P4 ;  /* 0x000000ffff037224 */ /* 0x000fe200020e062b */
[C---:B------:R-:W-:Y:S01]  /*2170*/  IADD3 R110, P6, PT, R102.reuse, R40, RZ ;  /* 0x00000028666e7210 */ /* 0x040fe20007fde0ff */
[----:B------:R-:W-:Y:S01]  /*2180*/  IMAD.X R89, RZ, RZ, R44, P0 ;  /* 0x000000ffff597224 */ /* 0x000fe200000e062c */
[C---:B------:R-:W-:Y:S01]  /*2190*/  IADD3 R68, P5, PT, R102.reuse, R68, RZ ;  /* 0x0000004466447210 */ /* 0x040fe20007fbe0ff */
[----:B------:R-:W2:Y:S01]  /*21a0*/  LDSM.16.M88.4 R40, [R92+0x100] ;  /* 0x000100005c28783b */ /* 0x000ea20000000200 */
[C---:B------:R-:W-:Y:S01]  /*21b0*/  IADD3 R112, P4, PT, R102.reuse, R69, RZ ;  /* 0x0000004566707210 */ /* 0x040fe20007f9e0ff */
[----:B------:R-:W-:Y:S01]  /*21c0*/  IMAD.X R111, RZ, RZ, R45, P6 ;  /* 0x000000ffff6f7224 */ /* 0x000fe200030e062d */
[C---:B------:R-:W-:Y:S01]  /*21d0*/  IADD3 R70, P0, PT, R102.reuse, R70, RZ ;  /* 0x0000004666467210 */ /* 0x040fe20007f1e0ff */
[----:B------:R-:W-:Y:S01]  /*21e0*/  IMAD.X R69, RZ, RZ, R46, P5 ;  /* 0x000000ffff457224 */ /* 0x000fe200028e062e */
[C---:B------:R-:W-:Y:S01]  /*21f0*/  IADD3 R114, P6, PT, R102.reuse, R71, RZ ;  /* 0x0000004766727210 */ /* 0x040fe20007fde0ff */
[----:B------:R-:W-:Y:S01]  /*2200*/  IMAD.X R113, RZ, RZ, R47, P4 ;  /* 0x000000ffff717224 */ /* 0x000fe200020e062f */
[----:B------:R-:W-:Y:S01]  /*2210*/  LEA R75, P3, R75, UR4, 0x8 ;  /* 0x000000044b4b7c11 */ /* 0x000fe2000f8640ff */
[----:B------:R-:W3:Y:S01]  /*2220*/  LDSM.16.M88.4 R44, [R92+0x200] ;  /* 0x000200005c2c783b */ /* 0x000ee20000000200 */
[----:B------:R-:W-:Y:S01]  /*2230*/  IMAD.X R71, RZ, RZ, R86, P0 ;  /* 0x000000ffff477224 */ /* 0x000fe200000e0656 */
[C---:B------:R-:W-:Y:S01]  /*2240*/  IADD3 R72, P5, PT, R102.reuse, R72, RZ ;  /* 0x0000004866487210 */ /* 0x040fe20007fbe0ff */
[----:B------:R-:W-:Y:S01]  /*2250*/  IMAD.X R115, RZ, RZ, R48, P6 ;  /* 0x000000ffff737224 */ /* 0x000fe200030e0630 */
[----:B------:R-:W-:-:S02]  /*2260*/  IADD3 R116, P4, PT, R102, R73, RZ ;  /* 0x0000004966747210 */ /* 0x000fc40007f9e0ff */
[C---:B------:R-:W-:Y:S01]  /*2270*/  IADD3 R74, P0, PT, R102.reuse, R74, RZ ;  /* 0x0000004a664a7210 */ /* 0x040fe20007f1e0ff */
[----:B------:R-:W-:Y:S01]  /*2280*/  IMAD.X R73, RZ, RZ, R49, P5 ;  /* 0x000000ffff497224 */ /* 0x000fe200028e0631 */
[C---:B------:R-:W-:Y:S01]  /*2290*/  IADD3 R86, P6, PT, R102.reuse, R75, RZ ;  /* 0x0000004b66567210 */ /* 0x040fe20007fde0ff */
[----:B------:R-:W-:Y:S01]  /*22a0*/  IMAD.X R117, RZ, RZ, R50, P4 ;  /* 0x000000ffff757224 */ /* 0x000fe200020e0632 */
[C---:B------:R-:W-:Y:S01]  /*22b0*/  IADD3 R76, P5, PT, R102.reuse, R76, RZ ;  /* 0x0000004c664c7210 */ /* 0x040fe20007fbe0ff */
[----:B------:R-:W-:Y:S01]  /*22c0*/  IMAD.X R75, RZ, RZ, R51, P0 ;  /* 0x000000ffff4b7224 */ /* 0x000fe200000e0633 */
[C---:B------:R-:W-:Y:S01]  /*22d0*/  IADD3 R118, P4, PT, R102.reuse, R77, RZ ;  /* 0x0000004d66767210 */ /* 0x040fe20007f9e0ff */
[----:B------:R-:W4:Y:S01]  /*22e0*/  LDSM.16.M88.4 R48, [R92+0x300] ;  /* 0x000300005c30783b */ /* 0x000f220000000200 */
[----:B------:R-:W-:Y:S01]  /*22f0*/  LEA.HI.X R93, R93, UR5, RZ, 0x2, P2 ;  /* 0x000000055d5d7c11 */ /* 0x000fe200090f14ff */
[----:B------:R-:W-:Y:S01]  /*2300*/  IMAD.X R77, RZ, RZ, R108, P5 ;  /* 0x000000ffff4d7224 */ /* 0x000fe200028e066c */
[----:B------:R-:W-:Y:S01]  /*2310*/  IADD3 R108, P5, PT, R102, R107, RZ ;  /* 0x0000006b666c7210 */ /* 0x000fe20007fbe0ff */
[----:B------:R-:W-:Y:S01]  /*2320*/  IMAD.X R119, RZ, RZ, R80, P4 ;  /* 0x000000ffff777224 */ /* 0x000fe200020e0650 */
[----:B------:R-:W-:-:S02]  /*2330*/  LEA.HI.X R106, R106, UR5, RZ, 0x2, P3 ;  /* 0x000000056a6a7c11 */ /* 0x000fc400098f14ff */
[----:B------:R-:W-:Y:S01]  /*2340*/  LEA R81, P3, R81, UR4, 0x8 ;  /* 0x0000000451517c11 */ /* 0x000fe2000f8640ff */
[----:B------:R-:W-:Y:S01]  /*2350*/  IMAD.X R109, RZ, RZ, R93, P5 ;  /* 0x000000ffff6d7224 */ /* 0x000fe200028e065d */
[C---:B------:R-:W-:Y:S01]  /*2360*/  IADD3 R78, P0, PT, R102.reuse, R78, RZ ;  /* 0x0000004e664e7210 */ /* 0x040fe20007f1e0ff */
[----:B------:R-:W-:Y:S01]  /*2370*/  IMAD.X R87, RZ, RZ, R106, P6 ;  /* 0x000000ffff577224 */ /* 0x000fe200030e066a */
[----:B------:R-:W-:Y:S02]  /*2380*/  IADD3 R106, P6, PT, R102, R79, RZ ;  /* 0x0000004f666a7210 */ /* 0x000fe40007fde0ff */
[C---:B------:R-:W-:Y:S01]  /*2390*/  LEA R100, P2, R84.reuse, UR4, 0x8 ;  /* 0x0000000454647c11 */ /* 0x040fe2000f8440ff */
[----:B-1----:R-:W-:Y:S01]  /*23a0*/  STG.E desc[UR12][R54.64+0x80], R36 ;  /* 0x0000802436007986 */ /* 0x002fe2000c10190c */
[----:B------:R-:W-:Y:S01]  /*23b0*/  LEA.HI.X R101, R101, UR5, RZ, 0x2, P3 ;  /* 0x0000000565657c11 */ /* 0x000fe200098f14ff */
[----:B------:R-:W-:Y:S01]  /*23c0*/  IMAD.SHL.U32 R84, R84, 0x40, RZ ;  /* 0x0000004054547824 */ /* 0x000fe200078e00ff */
[C---:B------:R-:W-:Y:S01]  /*23d0*/  LEA R103, P3, R85.reuse, UR4, 0x8 ;  /* 0x0000000455677c11 */ /* 0x040fe2000f8640ff */
[----:B------:R-:W-:Y:S01]  /*23e0*/  STG.E desc[UR12][R56.64], R5 ;  /* 0x0000000538007986 */ /* 0x000fe2000c10190c */
[C---:B------:R-:W-:Y:S01]  /*23f0*/  IADD3 R80, P4, PT, R102.reuse, R81, RZ ;  /* 0x0000005166507210 */ /* 0x040fe20007f9e0ff */
[----:B------:R-:W-:Y:S01]  /*2400*/  IMAD.SHL.U32 R85, R85, 0x40, RZ ;  /* 0x0000004055557824 */ /* 0x000fe200078e00ff */
[C---:B------:R-:W-:Y:S01]  /*2410*/  IADD3 R100, P5, PT, R102.reuse, R100, RZ ;  /* 0x0000006466647210 */ /* 0x040fe20007fbe0ff */
[----:B------:R-:W-:Y:S01]  /*2420*/  STG.E desc[UR12][R56.64+0x80], R37 ;  /* 0x0000802538007986 */ /* 0x000fe2000c10190c */
[----:B------:R-:W-:Y:S01]  /*2430*/  IMAD.X R79, RZ, RZ, R90, P0 ;  /* 0x000000ffff4f7224 */ /* 0x000fe200000e065a */
[C---:B------:R-:W-:Y:S01]  /*2440*/  IADD3 R82, P0, PT, R102.reuse, R82, RZ ;  /* 0x0000005266527210 */ /* 0x040fe20007f1e0ff */
[----:B------:R-:W-:Y:S01]  /*2450*/  IMAD.X R107, RZ, RZ, R91, P6 ;  /* 0x000000ffff6b7224 */ /* 0x000fe200030e065b */
[----:B------:R-:W-:Y:S01]  /*2460*/  STG.E desc[UR12][R58.64], R6 ;  /* 0x000000063a007986 */ /* 0x000fe2000c10190c */
[----:B------:R-:W-:Y:S01]  /*2470*/  IADD3 R90, P6, PT, R102, R83, RZ ;  /* 0x00000053665a7210 */ /* 0x000fe20007fde0ff */
[----:B------:R-:W-:Y:S01]  /*2480*/  IMAD.X R81, RZ, RZ, R101, P4 ;  /* 0x000000ffff517224 */ /* 0x000fe200020e0665 */
[----:B------:R-:W-:Y:S01]  /*2490*/  LEA.HI.X R84, R84, UR5, RZ, 0x2, P2 ;  /* 0x0000000554547c11 */ /* 0x000fe200090f14ff */
[----:B------:R-:W-:Y:S01]  /*24a0*/  STG.E desc[UR12][R58.64+0x80], R38 ;  /* 0x000080263a007986 */ /* 0x000fe2000c10190c */
[----:B------:R-:W-:Y:S01]  /*24b0*/  IADD3 R102, P4, PT, R102, R103, RZ ;  /* 0x0000006766667210 */ /* 0x000fe20007f9e0ff */
[----:B------:R-:W-:Y:S01]  /*24c0*/  IMAD.X R83, RZ, RZ, R104, P0 ;  /* 0x000000ffff537224 */ /* 0x000fe200000e0668 */
[----:B------:R-:W-:Y:S01]  /*24d0*/  LEA.HI.X R85, R85, UR5, RZ, 0x2, P3 ;  /* 0x0000000555557c11 */ /* 0x000fe200098f14ff */
[----:B------:R-:W-:Y:S01]  /*24e0*/  STG.E desc[UR12][R62.64], R7 ;  /* 0x000000073e007986 */ /* 0x000fe2000c10190c */
[----:B------:R-:W-:-:S02]  /*24f0*/  IMAD.X R91, RZ, RZ, R105, P6 ;  /* 0x000000ffff5b7224 */ /* 0x000fc400030e0669 */
[----:B------:R-:W-:Y:S01]  /*2500*/  IMAD.X R101, RZ, RZ, R84, P5 ;  /* 0x000000ffff657224 */ /* 0x000fe200028e0654 */
[----:B------:R-:W-:Y:S01]  /*2510*/  STG.E desc[UR12][R62.64+0x80], R39 ;  /* 0x000080273e007986 */ /* 0x000fe2000c10190c */
[----:B------:R-:W-:-:S03]  /*2520*/  IMAD.X R103, RZ, RZ, R85, P4 ;  /* 0x000000ffff677224 */ /* 0x000fc600020e0655 */
[----:B------:R-:W1:Y:S04]  /*2530*/  LDSM.16.M88.4 R4, [R92+0x400] ;  /* 0x000400005c04783b */ /* 0x000e680000000200 */
[----:B------:R-:W-:Y:S04]  /*2540*/  STG.E desc[UR12][R52.64], R8 ;  /* 0x0000000834007986 */ /* 0x000fe8000c10190c */
[----:B--2---:R-:W-:Y:S04]  /*2550*/  STG.E desc[UR12][R52.64+0x80], R40 ;  /* 0x0000802834007986 */ /* 0x004fe8000c10190c */
[----:B------:R-:W-:Y:S04]  /*2560*/  STG.E desc[UR12][R60.64], R9 ;  /* 0x000000093c007986 */ /* 0x000fe8000c10190c */
[----:B------:R-:W-:Y:S04]  /*2570*/  STG.E desc[UR12][R60.64+0x80], R41 ;  /* 0x000080293c007986 */ /* 0x000fe8000c10190c */
[----:B------:R-:W-:Y:S04]  /*2580*/  STG.E desc[UR12][R98.64], R10 ;  /* 0x0000000a62007986 */ /* 0x000fe8000c10190c */
[----:B------:R-:W-:Y:S04]  /*2590*/  STG.E desc[UR12][R98.64+0x80], R42 ;  /* 0x0000802a62007986 */ /* 0x000fe8000c10190c */
[----:B------:R-:W-:Y:S04]  /*25a0*/  STG.E desc[UR12][R64.64], R11 ;  /* 0x0000000b40007986 */ /* 0x000fe8000c10190c */
[----:B------:R-:W-:Y:S04]  /*25b0*/  STG.E desc[UR12][R64.64+0x80], R43 ;  /* 0x0000802b40007986 */ /* 0x000fe8000c10190c */
[----:B------:R-:W2:Y:S04]  /*25c0*/  LDSM.16.M88.4 R8, [R92+0x500] ;  /* 0x000500005c08783b */ /* 0x000ea80000000200 */
[----:B------:R-:W-:Y:S04]  /*25d0*/  STG.E desc[UR12][R96.64], R12 ;  /* 0x0000000c60007986 */ /* 0x000fe8000c10190c */
[----:B---3--:R-:W-:Y:S04]  /*25e0*/  STG.E desc[UR12][R96.64+0x80], R44 ;  /* 0x0000802c60007986 */ /* 0x008fe8000c10190c */
[----:B------:R-:W-:Y:S04]  /*25f0*/  STG.E desc[UR12][R66.64], R13 ;  /* 0x0000000d42007986 */ /* 0x000fe8000c10190c */
[----:B------:R-:W-:Y:S04]  /*2600*/  STG.E desc[UR12][R66.64+0x80], R45 ;  /* 0x0000802d42007986 */ /* 0x000fe8000c10190c */
[----:B------:R-:W-:Y:S04]  /*2610*/  STG.E desc[UR12][R94.64], R14 ;  /* 0x0000000e5e007986 */ /* 0x000fe8000c10190c */
[----:B------:R-:W-:Y:S04]  /*2620*/  STG.E desc[UR12][R94.64+0x80], R46 ;  /* 0x0000802e5e007986 */ /* 0x000fe8000c10190c */
[----:B------:R-:W-:Y:S04]  /*2630*/  STG.E desc[UR12][R2.64], R15 ;  /* 0x0000000f02007986 */ /* 0x000fe8000c10190c */
[----:B------:R-:W3:Y:S04]  /*2640*/  LDSM.16.M88.4 R12, [R92+0x600] ;  /* 0x000600005c0c783b */ /* 0x000ee80000000200 */
[----:B------:R-:W5:Y:S04]  /*2650*/  LDSM.16.M88.4 R92, [R92+0x700] ;  /* 0x000700005c5c783b */ /* 0x000f680000000200 */
[----:B------:R0:W-:Y:S04]  /*2660*/  STG.E desc[UR12][R2.64+0x80], R47 ;  /* 0x0000802f02007986 */ /* 0x0001e8000c10190c */
[----:B------:R0:W-:Y:S04]  /*2670*/  STG.E desc[UR12][R88.64], R16 ;  /* 0x0000001058007986 */ /* 0x0001e8000c10190c */
[----:B----4-:R0:W-:Y:S04]  /*2680*/  STG.E desc[UR12][R88.64+0x80], R48 ;  /* 0x0000803058007986 */ /* 0x0101e8000c10190c */
[----:B------:R0:W-:Y:S04]  /*2690*/  STG.E desc[UR12][R110.64], R17 ;  /* 0x000000116e007986 */ /* 0x0001e8000c10190c */
[----:B------:R0:W-:Y:S04]  /*26a0*/  STG.E desc[UR12][R110.64+0x80], R49 ;  /* 0x000080316e007986 */ /* 0x0001e8000c10190c */
[----:B------:R0:W-:Y:S04]  /*26b0*/  STG.E desc[UR12][R68.64], R18 ;  /* 0x0000001244007986 */ /* 0x0001e8000c10190c */
[----:B------:R0:W-:Y:S04]  /*26c0*/  STG.E desc[UR12][R68.64+0x80], R50 ;  /* 0x0000803244007986 */ /* 0x0001e8000c10190c */
[----:B------:R0:W-:Y:S04]  /*26d0*/  STG.E desc[UR12][R112.64], R19 ;  /* 0x0000001370007986 */ /* 0x0001e8000c10190c */
[----:B------:R0:W-:Y:S04]  /*26e0*/  STG.E desc[UR12][R112.64+0x80], R51 ;  /* 0x0000803370007986 */ /* 0x0001e8000c10190c */
[----:B------:R0:W-:Y:S04]  /*26f0*/  STG.E desc[UR12][R70.64], R20 ;  /* 0x0000001446007986 */ /* 0x0001e8000c10190c */
[----:B-1----:R0:W-:Y:S04]  /*2700*/  STG.E desc[UR12][R70.64+0x80], R4 ;  /* 0x0000800446007986 */ /* 0x0021e8000c10190c */
[----:B------:R0:W-:Y:S04]  /*2710*/  STG.E desc[UR12][R114.64], R21 ;  /* 0x0000001572007986 */ /* 0x0001e8000c10190c */
[----:B------:R0:W-:Y:S04]  /*2720*/  STG.E desc[UR12][R114.64+0x80], R5 ;  /* 0x0000800572007986 */ /* 0x0001e8000c10190c */
[----:B------:R0:W-:Y:S04]  /*2730*/  STG.E desc[UR12][R72.64], R22 ;  /* 0x0000001648007986 */ /* 0x0001e8000c10190c */
[----:B------:R0:W-:Y:S04]  /*2740*/  STG.E desc[UR12][R72.64+0x80], R6 ;  /* 0x0000800648007986 */ /* 0x0001e8000c10190c */
[----:B------:R0:W-:Y:S04]  /*2750*/  STG.E desc[UR12][R116.64], R23 ;  /* 0x0000001774007986 */ /* 0x0001e8000c10190c */
[----:B------:R0:W-:Y:S04]  /*2760*/  STG.E desc[UR12][R116.64+0x80], R7 ;  /* 0x0000800774007986 */ /* 0x0001e8000c10190c */
[----:B------:R0:W-:Y:S04]  /*2770*/  STG.E desc[UR12][R74.64], R24 ;  /* 0x000000184a007986 */ /* 0x0001e8000c10190c */
[----:B--2---:R0:W-:Y:S04]  /*2780*/  STG.E desc[UR12][R74.64+0x80], R8 ;  /* 0x000080084a007986 */ /* 0x0041e8000c10190c */
[----:B------:R0:W-:Y:S04]  /*2790*/  STG.E desc[UR12][R86.64], R25 ;  /* 0x0000001956007986 */ /* 0x0001e8000c10190c */
[----:B------:R0:W-:Y:S04]  /*27a0*/  STG.E desc[UR12][R86.64+0x80], R9 ;  /* 0x0000800956007986 */ /* 0x0001e8000c10190c */
[----:B------:R0:W-:Y:S04]  /*27b0*/  STG.E desc[UR12][R76.64], R26 ;  /* 0x0000001a4c007986 */ /* 0x0001e8000c10190c */
[----:B------:R0:W-:Y:S04]  /*27c0*/  STG.E desc[UR12][R76.64+0x80], R10 ;  /* 0x0000800a4c007986 */ /* 0x0001e8000c10190c */
[----:B------:R0:W-:Y:S04]  /*27d0*/  STG.E desc[UR12][R118.64], R27 ;  /* 0x0000001b76007986 */ /* 0x0001e8000c10190c */
[----:B------:R0:W-:Y:S04]  /*27e0*/  STG.E desc[UR12][R118.64+0x80], R11 ;  /* 0x0000800b76007986 */ /* 0x0001e8000c10190c */
[----:B------:R0:W-:Y:S04]  /*27f0*/  STG.E desc[UR12][R78.64], R28 ;  /* 0x0000001c4e007986 */ /* 0x0001e8000c10190c */
[----:B---3--:R0:W-:Y:S04]  /*2800*/  STG.E desc[UR12][R78.64+0x80], R12 ;  /* 0x0000800c4e007986 */ /* 0x0081e8000c10190c */
[----:B------:R0:W-:Y:S04]  /*2810*/  STG.E desc[UR12][R106.64], R29 ;  /* 0x0000001d6a007986 */ /* 0x0001e8000c10190c */
[----:B------:R0:W-:Y:S04]  /*2820*/  STG.E desc[UR12][R106.64+0x80], R13 ;  /* 0x0000800d6a007986 */ /* 0x0001e8000c10190c */
[----:B------:R0:W-:Y:S04]  /*2830*/  STG.E desc[UR12][R108.64], R30 ;  /* 0x0000001e6c007986 */ /* 0x0001e8000c10190c */
[----:B------:R0:W-:Y:S04]  /*2840*/  STG.E desc[UR12][R108.64+0x80], R14 ;  /* 0x0000800e6c007986 */ /* 0x0001e8000c10190c */
[----:B------:R0:W-:Y:S04]  /*2850*/  STG.E desc[UR12][R80.64], R31 ;  /* 0x0000001f50007986 */ /* 0x0001e8000c10190c */
[----:B------:R0:W-:Y:S04]  /*2860*/  STG.E desc[UR12][R80.64+0x80], R15 ;  /* 0x0000800f50007986 */ /* 0x0001e8000c10190c */
[----:B------:R0:W-:Y:S04]  /*2870*/  STG.E desc[UR12][R82.64], R32 ;  /* 0x0000002052007986 */ /* 0x0001e8000c10190c */
[----:B-----5:R0:W-:Y:S04]  /*2880*/  STG.E desc[UR12][R82.64+0x80], R92 ;  /* 0x0000805c52007986 */ /* 0x0201e8000c10190c */
[----:B------:R0:W-:Y:S04]  /*2890*/  STG.E desc[UR12][R90.64], R33 ;  /* 0x000000215a007986 */ /* 0x0001e8000c10190c */
[----:B------:R0:W-:Y:S04]  /*28a0*/  STG.E desc[UR12][R90.64+0x80], R93 ;  /* 0x0000805d5a007986 */ /* 0x0001e8000c10190c */
[----:B------:R0:W-:Y:S04]  /*28b0*/  STG.E desc[UR12][R100.64], R34 ;  /* 0x0000002264007986 */ /* 0x0001e8000c10190c */
[----:B------:R0:W-:Y:S04]  /*28c0*/  STG.E desc[UR12][R100.64+0x80], R94 ;  /* 0x0000805e64007986 */ /* 0x0001e8000c10190c */
[----:B------:R0:W-:Y:S04]  /*28d0*/  STG.E desc[UR12][R102.64], R35 ;  /* 0x0000002366007986 */ /* 0x0001e8000c10190c */
[----:B------:R0:W-:Y:S01]  /*28e0*/  STG.E desc[UR12][R102.64+0x80], R95 ;  /* 0x0000805f66007986 */ /* 0x0001e2000c10190c */
[----:B------:R-:W-:Y:S06]  /*28f0*/  BAR.SYNC.DEFER_BLOCKING 0x0 ;  /* 0x0000000000007b1d */ /* 0x000fec0000010000 */
[----:B------:R-:W-:Y:S05]  /*2900*/  @P1 BRA `(.L_x_8) ;  /* 0x00000000009c1947 */ /* 0x000fea0003800000 */
[----:B------:R-:W-:Y:S01]  /*2910*/  NOP ;  /* 0x0000000000007918 */ /* 0x000fe20000000000 */
[----:B------:R-:W-:Y:S01]  /*2920*/  UMOV UR4, 0x50 ;  /* 0x0000005000047882 */ /* 0x000fe20000000000 */
[----:B------:R-:W-:Y:S01]  /*2930*/  IMAD.U32 R0, RZ, RZ, UR11 ;  /* 0x0000000bff007e24 */ /* 0x000fe2000f8e00ff */
[----:B------:R-:W-:Y:S01]  /*2940*/  ULEA UR9, UR9, UR4, 0x18 ;  /* 0x0000000409097291 */ /* 0x000fe2000f8ec0ff */
[----:B0-----:R-:W-:Y:S02]  /*2950*/  IMAD.MOV.U32 R3, RZ, RZ, 0x3 ;  /* 0x00000003ff037424 */ /* 0x001fe400078e00ff */
[----:B------:R-:W-:Y:S01]  /*2960*/  IMAD.MOV.U32 R7, RZ, RZ, 0x1 ;  /* 0x00000001ff077424 */ /* 0x000fe200078e00ff */
[----:B------:R-:W-:-:S04]  /*2970*/  LOP3.LUT R0, R0, 0xffff, RZ, 0xc0, !PT ;  /* 0x0000ffff00007812 */ /* 0x000fc800078ec0ff */
[----:B------:R-:W-:Y:S01]  /*2980*/  SHF.R.U32.HI R0, RZ, 0x5, R0 ;  /* 0x00000005ff007819 */ /* 0x000fe20000011600 */
[----:B------:R-:W0:Y:S04]  /*2990*/  LDS R5, [UR9] ;  /* 0x00000009ff057984 */ /* 0x000e280008000800 */
[----:B------:R-:W-:Y:S01]  /*29a0*/  VIADD R2, R0, 0x10 ;  /* 0x0000001000027836 */ /* 0x000fe20000000000 */
[----:B------:R-:W-:-:S04]  /*29b0*/  SHF.L.U32 R0, R3, R0, RZ ;  /* 0x0000000003007219 */ /* 0x000fc800000006ff */
[----:B------:R-:W-:-:S04]  /*29c0*/  SHF.L.U32 R3, R7, R2, RZ ;  /* 0x0000000207037219 */ /* 0x000fc800000006ff */
[----:B------:R-:W-:-:S04]  /*29d0*/  LOP3.LUT R0, R3, R0, RZ, 0xfc, !PT ;  /* 0x0000000003007212 */ /* 0x000fc800078efcff */
[C---:B------:R-:W-:Y:S02]  /*29e0*/  LOP3.LUT R2, R0.reuse, 0xffff, RZ, 0xc0, !PT ;  /* 0x0000ffff00027812 */ /* 0x040fe400078ec0ff */
[----:B0-----:R-:W-:-:S04]  /*29f0*/  LOP3.LUT R3, R0, 0xffff, R5, 0x80, !PT ;  /* 0x0000ffff00037812 */ /* 0x001fc800078e8005 */
[----:B------:R-:W-:-:S13]  /*2a00*/  ISETP.NE.AND P0, PT, R3, R2, PT ;  /* 0x000000020300720c */ /* 0x000fda0003f05270 */
[----:B------:R-:W-:Y:S05]  /*2a10*/  @P0 BRA `(.L_x_9) ;  /* 0x0000000000500947 */ /* 0x000fea0003800000 */
[----:B------:R-:W-:Y:S02]  /*2a20*/  SHF.R.U32.HI R5, RZ, 0x10, R5 ;  /* 0x00000010ff057819 */ /* 0x000fe40000011605 */
[----:B------:R-:W-:-:S04]  /*2a30*/  SHF.R.U32.HI R2, RZ, 0x10, R0 ;  /* 0x00000010ff027819 */ /* 0x000fc80000011600 */
[----:B------:R-:W-:-:S04]  /*2a40*/  LOP3.LUT R5, R5, R2, RZ, 0xc0, !PT ;  /* 0x0000000205057212 */ /* 0x000fc800078ec0ff */
[----:B------:R-:W-:-:S13]  /*2a50*/  ISETP.NE.AND P0, PT, R5, R2, PT ;  /* 0x000000020500720c */ /* 0x000fda0003f05270 */
[----:B------:R-:W-:Y:S05]  /*2a60*/  @P0 BRA `(.L_x_10) ;  /* 0x0000000000300947 */ /* 0x000fea0003800000 */
[----:B------:R-:W-:Y:S01]  /*2a70*/  R2UR UR4, R0 ;  /* 0x00000000000472ca */ /* 0x000fe200000e0000 */
[----:B------:R-:W-:Y:S01]  /*2a80*/  VOTEU.ANY UR5, UPT, PT ;  /* 0x0000000000057886 */ /* 0x000fe200038e0100 */
[----:B------:R-:W0:Y:S01]  /*2a90*/  S2R R0, SR_LANEID ;  /* 0x0000000000007919 */ /* 0x000e220000000000 */
[----:B------:R-:W-:-:S10]  /*2aa0*/  UFLO.U32 UR5, UR5 ;  /* 0x00000005000572bd */ /* 0x000fd400080e0000 */
[----:B------:R-:W-:-:S06]  /*2ab0*/  ULOP3.LUT UR4, URZ, UR4, URZ, 0x33, !UPT ;  /* 0x00000004ff047292 */ /* 0x000fcc000f8e33ff */
[----:B------:R-:W-:-:S04]  /*2ac0*/  IMAD.U32 R2, RZ, RZ, UR4 ;  /* 0x00000004ff027e24 */ /* 0x000fc8000f8e00ff */
[----:B------:R-:W1:Y:S02]  /*2ad0*/  REDUX UR6, R2 ;  /* 0x00000000020673c4 */ /* 0x000e640000000000 */
[----:B------:R2:W-:Y:S01]  /*2ae0*/  UTCATOMSWS.AND URZ, UR4 ;  /* 0x0000000400ff79e3 */ /* 0x0005e20008000000 */
[----:B0-----:R-:W-:Y:S01]  /*2af0*/  ISETP.EQ.U32.AND P0, PT, R0, UR5, PT ;  /* 0x0000000500007c0c */ /* 0x001fe2000bf02070 */
[----:B-1----:R-:W-:-:S12]  /*2b00*/  IMAD.U32 R0, RZ, RZ, UR6 ;  /* 0x00000006ff007e24 */ /* 0x002fd8000f8e00ff */
[----:B------:R2:W-:Y:S01]  /*2b10*/  @P0 ATOMS.AND RZ, [UR9], R0 ;  /* 0x00000000ffff098c */ /* 0x0005e2000a800009 */
[----:B------:R-:W-:Y:S05]  /*2b20*/  BRA `(.L_x_8) ;  /* 0x0000000000147947 */ /* 0x000fea0003800000 */
.L_x_10:
[----:B------:R-:W-:-:S07]  /*2b30*/  MOV R2, 0x2b50 ;  /* 0x00002b5000027802 */ /* 0x000fce0000000f00 */
[----:B------:R-:W-:Y:S05]  /*2b40*/  CALL.REL.NOINC `($__internal_0_$__cuda_sm10x_tcgen05_guardrail_trap_col_being_dealloced_not_returned_by_alloc) ;  /* 0x0000000000207944 */ /* 0x000fea0003c00000 */
[----:B------:R-:W-:Y:S05]  /*2b50*/  BRA `(.L_x_8) ;  /* 0x0000000000087947 */ /* 0x000fea0003800000 */
.L_x_9:
[----:B------:R-:W-:-:S07]  /*2b60*/  MOV R2, 0x2b80 ;  /* 0x00002b8000027802 */ /* 0x000fce0000000f00 */
[----:B------:R-:W-:Y:S05]  /*2b70*/  CALL.REL.NOINC `($__internal_2_$__cuda_sm10x_tcgen05_guardrail_trap_unallocated_columns_being_dealloced) ;  /* 0x00000000002c7944 */ /* 0x000fea0003c00000 */
.L_x_8:
[----:B------:R-:W-:Y:S01]  /*2b80*/  NOP ;  /* 0x0000000000007918 */ /* 0x000fe20000000000 */
[----:B--2---:R-:W-:Y:S05]  /*2b90*/  EXIT ;  /* 0x000000000000794d */ /* 0x004fea0003800000 */
.L_x_7:
[----:B------:R-:W1:Y:S02]  /*2ba0*/  SYNCS.PHASECHK.TRANS64.TRYWAIT P0, [UR10+0x1800], RZ ;  /* 0x001800ffff0075a7 */ /* 0x000e64000800110a */
[----:B-1----:R-:W-:Y:S05]  /*2bb0*/  @!P0 BRA `(.L_x_7) ;  /* 0xfffffffc00f88947 */ /* 0x002fea000383ffff */
[----:B------:R-:W-:Y:S05]  /*2bc0*/  BRA `(.L_x_11) ;  /* 0xffffffe800e87947 */ /* 0x000fea000383ffff */
        .weak           $__internal_0_$__cuda_sm10x_tcgen05_guardrail_trap_col_being_dealloced_not_returned_by_alloc
        .type           $__internal_0_$__cuda_sm10x_tcgen05_guardrail_trap_col_being_dealloced_not_returned_by_alloc,@function
        .size           $__internal_0_$__cuda_sm10x_tcgen05_guardrail_trap_col_being_dealloced_not_returned_by_alloc,($__internal_1_$__cuda_sm10x_tcgen05_guardrail_trap_phase_invalid_during_alloc - $__internal_0_$__cuda_sm10x_tcgen05_guardrail_trap_col_being_dealloced_not_returned_by_alloc)
$__internal_0_$__cuda_sm10x_tcgen05_guardrail_trap_col_being_dealloced_not_returned_by_alloc:
[----:B------:R-:W-:Y:S05]  /*2bd0*/  BPT.TRAP 0x1 ;  /* 0x000000040000795c */ /* 0x000fea0000300000 */
[----:B------:R-:W-:-:S04]  /*2be0*/  IMAD.MOV.U32 R3, RZ, RZ, 0x0 ;  /* 0x00000000ff037424 */ /* 0x000fc800078e00ff */
[----:B------:R-:W-:Y:S05]  /*2bf0*/  RET.REL.NODEC R2 `(gluon_mma) ;  /* 0xffffffd402007950 */ /* 0x000fea0003c3ffff */
        .weak           $__internal_1_$__cuda_sm10x_tcgen05_guardrail_trap_phase_invalid_during_alloc
        .type           $__internal_1_$__cuda_sm10x_tcgen05_guardrail_trap_phase_invalid_during_alloc,@function
        .size           $__internal_1_$__cuda_sm10x_tcgen05_guardrail_trap_phase_invalid_during_alloc,($__internal_2_$__cuda_sm10x_tcgen05_guardrail_trap_unallocated_columns_being_dealloced - $__internal_1_$__cuda_sm10x_tcgen05_guardrail_trap_phase_invalid_during_alloc)
$__internal_1_$__cuda_sm10x_tcgen05_guardrail_trap_phase_invalid_during_alloc:
[----:B------:R-:W-:Y:S05]  /*2c00*/  BPT.TRAP 0x1 ;  /* 0x000000040000795c */ /* 0x000fea0000300000 */
[----:B------:R-:W-:-:S04]  /*2c10*/  IMAD.MOV.U32 R3, RZ, RZ, 0x0 ;  /* 0x00000000ff037424 */ /* 0x000fc800078e00ff */
[----:B------:R-:W-:Y:S05]  /*2c20*/  RET.REL.NODEC R2 `(gluon_mma) ;  /* 0xffffffd002f47950 */ /* 0x000fea0003c3ffff */
        .weak           $__internal_2_$__cuda_sm10x_tcgen05_guardrail_trap_unallocated_columns_being_dealloced
        .type           $__internal_2_$__cuda_sm10x_tcgen05_guardrail_trap_unallocated_columns_being_dealloced,@function
        .size           $__internal_2_$__cuda_sm10x_tcgen05_guardrail_trap_unallocated_columns_being_dealloced,(.L_x_15 - $__internal_2_$__cuda_sm10x_tcgen05_guardrail_trap_unallocated_columns_being_dealloced)
$__internal_2_$__cuda_sm10x_tcgen05_guardrail_trap_unallocated_columns_being_dealloced:
[----:B------:R-:W-:Y:S05]  /*2c30*/  BPT.TRAP 0x1 ;  /* 0x000000040000795c */ /* 0x000fea0000300000 */
[----:B------:R-:W-:-:S04]  /*2c40*/  IMAD.MOV.U32 R3, RZ, RZ, 0x0 ;  /* 0x00000000ff037424 */ /* 0x000fc800078e00ff */
[----:B------:R-:W-:Y:S05]  /*2c50*/  RET.REL.NODEC R2 `(gluon_mma) ;  /* 0xffffffd002e87950 */ /* 0x000fea0003c3ffff */
.L_x_12:
[----:B------:R-:W-:-:S00]  /*2c60*/  BRA `(.L_x_12) ;  /* 0xfffffffc00fc7947 */ /* 0x000fc0000383ffff */
[----:B------:R-:W-:-:S00]  /*2c70*/  NOP ;  /* 0x0000000000007918 */ /* 0x000fc00000000000 */
        /* <DEDUP_REMOVED lines=8> */
.L_x_15:


//--------------------- .nv.shared.gluon_mma      --------------------------
	.section	.nv.shared.gluon_mma,"aw",@nobits
	.sectionflags	@""
	.align	16
	.zero		1024


//--------------------- .nv.shared.reserved.0     --------------------------
	.section	.nv.shared.reserved.0,"aw",@nobits
	.align	8
	.weak		__nv_reservedSMEM_offset_0_alias
	.size		__nv_reservedSMEM_offset_0_alias, 0, 64
	.other		__nv_reservedSMEM_offset_0_alias,@"STO_CUDA_RESERVED_SHARED STV_DEFAULT"
__nv_reservedSMEM_offset_0_alias:
	.zero		0
.nv.shared.reserved.0:
	.zero		64
	.weak		__nv_reservedSMEM_allocation_phase
	.type		__nv_reservedSMEM_allocation_phase,@object
	.size		__nv_reservedSMEM_allocation_phase,(.L_0 - __nv_reservedSMEM_allocation_phase)
__nv_reservedSMEM_allocation_phase:
	.zero		1
.L_0:
	.zero		7
	.weak		__nv_reservedSMEM_devtool_atexit_pc
	.type		__nv_reservedSMEM_devtool_atexit_pc,@object
	.size		__nv_reservedSMEM_devtool_atexit_pc,(__nv_reservedSMEM_allocation_mask - __nv_reservedSMEM_devtool_atexit_pc)
__nv_reservedSMEM_devtool_atexit_pc:
	.zero		8
	.weak		__nv_reservedSMEM_allocation_mask
	.type		__nv_reservedSMEM_allocation_mask,@object
	.size		__nv_reservedSMEM_allocation_mask,(.L_2 - __nv_reservedSMEM_allocation_mask)
__nv_reservedSMEM_allocation_mask:
	.zero		4
.L_2:


//--------------------- .nv.constant0.gluon_mma   --------------------------
	.section	.nv.constant0.gluon_mma,"a",@progbits
	.sectionflags	@""
	.align	4
.nv.constant0.gluon_mma:
	.zero		936


//--------------------- SYMBOLS --------------------------

	.type		.nv.reservedSmem.offset0,@object
	.size		.nv.reservedSmem.offset0,0x4
	.type		.nv.reservedSmem.cap,@object
	.size		.nv.reservedSmem.cap,0x4
